//
// Generated by NVIDIA NVVM Compiler
//
// Compiler Build ID: CL-36424714
// Cuda compilation tools, release 13.0, V13.0.88
// Based on NVVM 20.0.0
//

.version 9.0
.target sm_100
.address_size 64

	// .globl	_Z9propagate7t_paramP7t_speedS1_

.visible .entry _Z9propagate7t_paramP7t_speedS1_(
	.param .align 4 .b8 _Z9propagate7t_paramP7t_speedS1__param_0[32],
	.param .u64 .ptr .align 1 _Z9propagate7t_paramP7t_speedS1__param_1,
	.param .u64 .ptr .align 1 _Z9propagate7t_paramP7t_speedS1__param_2
)
{
	.reg .pred 	%p<8>;
	.reg .b32 	%r<31>;
	.reg .b32 	%f<14>;
	.reg .b64 	%rd<33>;

	ld.param.u32 	%r3, [_Z9propagate7t_paramP7t_speedS1__param_0+4];
	ld.param.s32 	%rd2, [_Z9propagate7t_paramP7t_speedS1__param_0];
	ld.param.f32 	%f3, [_Z9propagate7t_paramP7t_speedS1__param_0+16];
	ld.param.u64 	%rd4, [_Z9propagate7t_paramP7t_speedS1__param_1];
	ld.param.u64 	%rd5, [_Z9propagate7t_paramP7t_speedS1__param_2];
	div.rn.f32 	%f1, %f3, 0f41100000;
	div.rn.f32 	%f2, %f3, 0f42100000;
	mov.u32 	%r4, %tid.x;
	mov.u32 	%r5, %ntid.x;
	mov.u32 	%r6, %ctaid.x;
	mad.lo.s32 	%r7, %r5, %r6, %r4;
	cvt.u64.u32 	%rd1, %r7;
	mov.u32 	%r8, %tid.y;
	mov.u32 	%r9, %ntid.y;
	mov.u32 	%r10, %ctaid.y;
	mad.lo.s32 	%r11, %r9, %r10, %r8;
	setp.ge.s64 	%p1, %rd1, %rd2;
	setp.ge.s32 	%p2, %r11, %r3;
	or.pred  	%p3, %p1, %p2;
	@%p3 bra 	$L__BB0_5;
	cvt.u32.u64 	%r12, %rd2;
	cvt.u32.u64 	%r13, %rd1;
	cvta.to.global.u64 	%rd6, %rd5;
	cvta.to.global.u64 	%rd7, %rd4;
	cvt.u64.u32 	%rd8, %r11;
	mad.lo.s32 	%r14, %r12, %r11, %r13;
	add.s32 	%r15, %r11, 1;
	rem.u32 	%r16, %r15, %r3;
	add.s32 	%r17, %r13, 1;
	rem.u32 	%r18, %r17, %r12;
	cvt.u64.u32 	%rd9, %r18;
	setp.eq.s32 	%p4, %r11, 0;
	selp.b32 	%r19, %r3, %r11, %p4;
	add.s32 	%r20, %r19, -1;
	setp.ne.s32 	%p5, %r13, 0;
	setp.eq.s32 	%p6, %r13, 0;
	selp.b32 	%r21, %r12, %r13, %p6;
	add.s32 	%r22, %r21, -1;
	mul.wide.s32 	%rd10, %r14, 36;
	add.s64 	%rd11, %rd7, %rd10;
	ld.global.f32 	%f4, [%rd11];
	add.s64 	%rd3, %rd6, %rd10;
	st.global.f32 	[%rd3], %f4;
	cvt.s64.s32 	%rd12, %r22;
	mul.lo.s64 	%rd13, %rd2, %rd8;
	add.s64 	%rd14, %rd13, %rd12;
	mad.lo.s64 	%rd15, %rd14, 36, %rd7;
	ld.global.f32 	%f5, [%rd15+4];
	st.global.f32 	[%rd3+4], %f5;
	mul.lo.s32 	%r23, %r20, %r12;
	cvt.s64.s32 	%rd16, %r23;
	add.s64 	%rd17, %rd16, %rd1;
	mad.lo.s64 	%rd18, %rd17, 36, %rd7;
	ld.global.f32 	%f6, [%rd18+8];
	st.global.f32 	[%rd3+8], %f6;
	add.s64 	%rd19, %rd13, %rd9;
	mad.lo.s64 	%rd20, %rd19, 36, %rd7;
	ld.global.f32 	%f7, [%rd20+12];
	st.global.f32 	[%rd3+12], %f7;
	mul.lo.s32 	%r24, %r16, %r12;
	cvt.s64.s32 	%rd21, %r24;
	add.s64 	%rd22, %rd21, %rd1;
	mad.lo.s64 	%rd23, %rd22, 36, %rd7;
	ld.global.f32 	%f8, [%rd23+16];
	st.global.f32 	[%rd3+16], %f8;
	add.s32 	%r25, %r23, %r22;
	mul.wide.s32 	%rd24, %r25, 36;
	add.s64 	%rd25, %rd7, %rd24;
	ld.global.f32 	%f9, [%rd25+20];
	st.global.f32 	[%rd3+20], %f9;
	add.s32 	%r26, %r18, %r23;
	mul.wide.s32 	%rd26, %r26, 36;
	add.s64 	%rd27, %rd7, %rd26;
	ld.global.f32 	%f10, [%rd27+24];
	st.global.f32 	[%rd3+24], %f10;
	add.s32 	%r27, %r24, %r18;
	mul.wide.s32 	%rd28, %r27, 36;
	add.s64 	%rd29, %rd7, %rd28;
	ld.global.f32 	%f11, [%rd29+28];
	st.global.f32 	[%rd3+28], %f11;
	add.s32 	%r28, %r24, %r22;
	mul.wide.s32 	%rd30, %r28, 36;
	add.s64 	%rd31, %rd7, %rd30;
	ld.global.f32 	%f12, [%rd31+32];
	st.global.f32 	[%rd3+32], %f12;
	@%p5 bra 	$L__BB0_3;
	mul.f32 	%f13, %f1, 0f40400000;
	st.global.f32 	[%rd3+4], %f13;
	st.global.f32 	[%rd3+20], %f2;
	st.global.f32 	[%rd3+32], %f2;
	bra.uni 	$L__BB0_5;
$L__BB0_3:
	add.s32 	%r30, %r12, -1;
	cvt.s64.s32 	%rd32, %r30;
	setp.ne.s64 	%p7, %rd1, %rd32;
	@%p7 bra 	$L__BB0_5;
	st.global.f32 	[%rd3+12], %f1;
	st.global.f32 	[%rd3+24], %f2;
	st.global.f32 	[%rd3+28], %f2;
$L__BB0_5:
	ret;

}
	// .globl	_Z7rebound7t_paramP7t_speedS1_Pi
.visible .entry _Z7rebound7t_paramP7t_speedS1_Pi(
	.param .align 4 .b8 _Z7rebound7t_paramP7t_speedS1_Pi_param_0[32],
	.param .u64 .ptr .align 1 _Z7rebound7t_paramP7t_speedS1_Pi_param_1,
	.param .u64 .ptr .align 1 _Z7rebound7t_paramP7t_speedS1_Pi_param_2,
	.param .u64 .ptr .align 1 _Z7rebound7t_paramP7t_speedS1_Pi_param_3
)
{
	.reg .pred 	%p<2>;
	.reg .b32 	%r<12>;
	.reg .b32 	%f<9>;
	.reg .b64 	%rd<12>;

	ld.param.u32 	%r2, [_Z7rebound7t_paramP7t_speedS1_Pi_param_0];
	ld.param.u64 	%rd1, [_Z7rebound7t_paramP7t_speedS1_Pi_param_1];
	ld.param.u64 	%rd2, [_Z7rebound7t_paramP7t_speedS1_Pi_param_2];
	ld.param.u64 	%rd3, [_Z7rebound7t_paramP7t_speedS1_Pi_param_3];
	cvta.to.global.u64 	%rd4, %rd3;
	mov.u32 	%r3, %tid.x;
	mov.u32 	%r4, %ntid.x;
	mov.u32 	%r5, %ctaid.x;
	mad.lo.s32 	%r6, %r4, %r5, %r3;
	mov.u32 	%r7, %tid.y;
	mov.u32 	%r8, %ntid.y;
	mov.u32 	%r9, %ctaid.y;
	mad.lo.s32 	%r10, %r8, %r9, %r7;
	mad.lo.s32 	%r1, %r2, %r10, %r6;
	mul.wide.s32 	%rd5, %r1, 4;
	add.s64 	%rd6, %rd4, %rd5;
	ld.global.u32 	%r11, [%rd6];
	setp.eq.s32 	%p1, %r11, 0;
	@%p1 bra 	$L__BB1_2;
	cvta.to.global.u64 	%rd7, %rd2;
	cvta.to.global.u64 	%rd8, %rd1;
	mul.wide.s32 	%rd9, %r1, 36;
	add.s64 	%rd10, %rd7, %rd9;
	ld.global.f32 	%f1, [%rd10+12];
	add.s64 	%rd11, %rd8, %rd9;
	st.global.f32 	[%rd11+4], %f1;
	ld.global.f32 	%f2, [%rd10+16];
	st.global.f32 	[%rd11+8], %f2;
	ld.global.f32 	%f3, [%rd10+4];
	st.global.f32 	[%rd11+12], %f3;
	ld.global.f32 	%f4, [%rd10+8];
	st.global.f32 	[%rd11+16], %f4;
	ld.global.f32 	%f5, [%rd10+28];
	st.global.f32 	[%rd11+20], %f5;
	ld.global.f32 	%f6, [%rd10+32];
	st.global.f32 	[%rd11+24], %f6;
	ld.global.f32 	%f7, [%rd10+20];
	st.global.f32 	[%rd11+28], %f7;
	ld.global.f32 	%f8, [%rd10+24];
	st.global.f32 	[%rd11+32], %f8;
$L__BB1_2:
	ret;

}
	// .globl	_Z9collision7t_paramP7t_speedS1_Pi
.visible .entry _Z9collision7t_paramP7t_speedS1_Pi(
	.param .align 4 .b8 _Z9collision7t_paramP7t_speedS1_Pi_param_0[32],
	.param .u64 .ptr .align 1 _Z9collision7t_paramP7t_speedS1_Pi_param_1,
	.param .u64 .ptr .align 1 _Z9collision7t_paramP7t_speedS1_Pi_param_2,
	.param .u64 .ptr .align 1 _Z9collision7t_paramP7t_speedS1_Pi_param_3
)
{
	.reg .pred 	%p<2>;
	.reg .b32 	%r<16>;
	.reg .b32 	%f<123>;
	.reg .b64 	%rd<12>;

	ld.param.f32 	%f3, [_Z9collision7t_paramP7t_speedS1_Pi_param_0+24];
	ld.param.u32 	%r2, [_Z9collision7t_paramP7t_speedS1_Pi_param_0];
	ld.param.u64 	%rd1, [_Z9collision7t_paramP7t_speedS1_Pi_param_1];
	ld.param.u64 	%rd2, [_Z9collision7t_paramP7t_speedS1_Pi_param_2];
	ld.param.u64 	%rd3, [_Z9collision7t_paramP7t_speedS1_Pi_param_3];
	cvta.to.global.u64 	%rd4, %rd3;
	mov.u32 	%r7, %tid.x;
	mov.u32 	%r8, %ntid.x;
	mov.u32 	%r9, %ctaid.x;
	mad.lo.s32 	%r10, %r8, %r9, %r7;
	mov.u32 	%r11, %tid.y;
	mov.u32 	%r12, %ntid.y;
	mov.u32 	%r13, %ctaid.y;
	mad.lo.s32 	%r14, %r12, %r13, %r11;
	mad.lo.s32 	%r1, %r2, %r14, %r10;
	mul.wide.s32 	%rd5, %r1, 4;
	add.s64 	%rd6, %rd4, %rd5;
	ld.global.u32 	%r15, [%rd6];
	setp.ne.s32 	%p1, %r15, 0;
	@%p1 bra 	$L__BB2_2;
	cvta.to.global.u64 	%rd7, %rd1;
	cvta.to.global.u64 	%rd8, %rd2;
	mul.wide.s32 	%rd9, %r1, 36;
	add.s64 	%rd10, %rd8, %rd9;
	ld.global.f32 	%f4, [%rd10];
	ld.global.f32 	%f5, [%rd10+4];
	ld.global.f32 	%f6, [%rd10+8];
	ld.global.f32 	%f7, [%rd10+12];
	ld.global.f32 	%f8, [%rd10+16];
	ld.global.f32 	%f9, [%rd10+20];
	ld.global.f32 	%f10, [%rd10+24];
	ld.global.f32 	%f11, [%rd10+28];
	ld.global.f32 	%f12, [%rd10+32];
	add.f32 	%f13, %f4, 0f00000000;
	add.f32 	%f14, %f13, %f5;
	add.f32 	%f15, %f14, %f6;
	add.f32 	%f16, %f15, %f7;
	add.f32 	%f17, %f16, %f8;
	add.f32 	%f18, %f17, %f9;
	add.f32 	%f19, %f18, %f10;
	add.f32 	%f20, %f19, %f11;
	add.f32 	%f21, %f20, %f12;
	add.f32 	%f22, %f5, %f9;
	add.f32 	%f23, %f22, %f12;
	add.f32 	%f24, %f7, %f10;
	add.f32 	%f25, %f24, %f11;
	sub.f32 	%f26, %f23, %f25;
	div.rn.f32 	%f27, %f26, %f21;
	add.f32 	%f28, %f6, %f9;
	add.f32 	%f29, %f28, %f10;
	add.f32 	%f30, %f8, %f11;
	add.f32 	%f31, %f30, %f12;
	sub.f32 	%f32, %f29, %f31;
	div.rn.f32 	%f33, %f32, %f21;
	mul.f32 	%f34, %f27, %f27;
	mul.f32 	%f35, %f33, %f33;
	add.f32 	%f36, %f34, %f35;
	neg.f32 	%f37, %f27;
	add.f32 	%f38, %f27, %f33;
	sub.f32 	%f39, %f33, %f27;
	sub.f32 	%f40, %f37, %f33;
	sub.f32 	%f41, %f27, %f33;
	mul.f32 	%f42, %f21, 0f3EE38E39;
	div.rn.f32 	%f43, %f36, 0f3F2AAAAB;
	mov.f32 	%f44, 0f3F800000;
	sub.f32 	%f45, %f44, %f43;
	mul.f32 	%f46, %f42, %f45;
	div.rn.f32 	%f47, %f27, 0f3EAAAAAB;
	add.f32 	%f48, %f47, 0f3F800000;
	div.rn.f32 	%f49, %f34, 0f3E638E3A;
	add.f32 	%f50, %f48, %f49;
	sub.f32 	%f51, %f50, %f43;
	mul.f32 	%f52, %f21, %f51;
	mul.f32 	%f53, %f52, 0f3DE38E39;
	div.rn.f32 	%f54, %f33, 0f3EAAAAAB;
	add.f32 	%f55, %f54, 0f3F800000;
	div.rn.f32 	%f56, %f35, 0f3E638E3A;
	add.f32 	%f57, %f55, %f56;
	sub.f32 	%f58, %f57, %f43;
	mul.f32 	%f59, %f21, %f58;
	mul.f32 	%f60, %f59, 0f3DE38E39;
	div.rn.f32 	%f61, %f27, 0fBEAAAAAB;
	add.f32 	%f62, %f61, 0f3F800000;
	add.f32 	%f63, %f62, %f49;
	sub.f32 	%f64, %f63, %f43;
	mul.f32 	%f65, %f21, %f64;
	mul.f32 	%f66, %f65, 0f3DE38E39;
	div.rn.f32 	%f67, %f33, 0fBEAAAAAB;
	add.f32 	%f68, %f67, 0f3F800000;
	add.f32 	%f69, %f68, %f56;
	sub.f32 	%f70, %f69, %f43;
	mul.f32 	%f71, %f21, %f70;
	mul.f32 	%f72, %f71, 0f3DE38E39;
	div.rn.f32 	%f73, %f38, 0f3EAAAAAB;
	add.f32 	%f74, %f73, 0f3F800000;
	mul.f32 	%f75, %f38, %f38;
	div.rn.f32 	%f76, %f75, 0f3E638E3A;
	add.f32 	%f77, %f74, %f76;
	sub.f32 	%f78, %f77, %f43;
	mul.f32 	%f79, %f21, %f78;
	mul.f32 	%f80, %f79, 0f3CE38E39;
	div.rn.f32 	%f81, %f39, 0f3EAAAAAB;
	add.f32 	%f82, %f81, 0f3F800000;
	mul.f32 	%f83, %f39, %f39;
	div.rn.f32 	%f84, %f83, 0f3E638E3A;
	add.f32 	%f85, %f82, %f84;
	sub.f32 	%f86, %f85, %f43;
	mul.f32 	%f87, %f21, %f86;
	mul.f32 	%f88, %f87, 0f3CE38E39;
	div.rn.f32 	%f89, %f40, 0f3EAAAAAB;
	add.f32 	%f90, %f89, 0f3F800000;
	mul.f32 	%f91, %f40, %f40;
	div.rn.f32 	%f92, %f91, 0f3E638E3A;
	add.f32 	%f93, %f90, %f92;
	sub.f32 	%f94, %f93, %f43;
	mul.f32 	%f95, %f21, %f94;
	mul.f32 	%f96, %f95, 0f3CE38E39;
	div.rn.f32 	%f97, %f41, 0f3EAAAAAB;
	add.f32 	%f98, %f97, 0f3F800000;
	mul.f32 	%f99, %f41, %f41;
	div.rn.f32 	%f100, %f99, 0f3E638E3A;
	add.f32 	%f101, %f98, %f100;
	sub.f32 	%f102, %f101, %f43;
	mul.f32 	%f103, %f21, %f102;
	mul.f32 	%f104, %f103, 0f3CE38E39;
	add.s64 	%rd11, %rd7, %rd9;
	sub.f32 	%f105, %f46, %f4;
	fma.rn.f32 	%f106, %f3, %f105, %f4;
	st.global.f32 	[%rd11], %f106;
	sub.f32 	%f107, %f53, %f5;
	fma.rn.f32 	%f108, %f3, %f107, %f5;
	st.global.f32 	[%rd11+4], %f108;
	sub.f32 	%f109, %f60, %f6;
	fma.rn.f32 	%f110, %f3, %f109, %f6;
	st.global.f32 	[%rd11+8], %f110;
	sub.f32 	%f111, %f66, %f7;
	fma.rn.f32 	%f112, %f3, %f111, %f7;
	st.global.f32 	[%rd11+12], %f112;
	sub.f32 	%f113, %f72, %f8;
	fma.rn.f32 	%f114, %f3, %f113, %f8;
	st.global.f32 	[%rd11+16], %f114;
	sub.f32 	%f115, %f80, %f9;
	fma.rn.f32 	%f116, %f3, %f115, %f9;
	st.global.f32 	[%rd11+20], %f116;
	sub.f32 	%f117, %f88, %f10;
	fma.rn.f32 	%f118, %f3, %f117, %f10;
	st.global.f32 	[%rd11+24], %f118;
	sub.f32 	%f119, %f96, %f11;
	fma.rn.f32 	%f120, %f3, %f119, %f11;
	st.global.f32 	[%rd11+28], %f120;
	sub.f32 	%f121, %f104, %f12;
	fma.rn.f32 	%f122, %f3, %f121, %f12;
	st.global.f32 	[%rd11+32], %f122;
$L__BB2_2:
	ret;

}
	// .globl	_Z11calc_values7t_paramP7t_speedPiPfS3_S3_S3_S3_
.visible .entry _Z11calc_values7t_paramP7t_speedPiPfS3_S3_S3_S3_(
	.param .align 4 .b8 _Z11calc_values7t_paramP7t_speedPiPfS3_S3_S3_S3__param_0[32],
	.param .u64 .ptr .align 1 _Z11calc_values7t_paramP7t_speedPiPfS3_S3_S3_S3__param_1,
	.param .u64 .ptr .align 1 _Z11calc_values7t_paramP7t_speedPiPfS3_S3_S3_S3__param_2,
	.param .u64 .ptr .align 1 _Z11calc_values7t_paramP7t_speedPiPfS3_S3_S3_S3__param_3,
	.param .u64 .ptr .align 1 _Z11calc_values7t_paramP7t_speedPiPfS3_S3_S3_S3__param_4,
	.param .u64 .ptr .align 1 _Z11calc_values7t_paramP7t_speedPiPfS3_S3_S3_S3__param_5,
	.param .u64 .ptr .align 1 _Z11calc_values7t_paramP7t_speedPiPfS3_S3_S3_S3__param_6,
	.param .u64 .ptr .align 1 _Z11calc_values7t_paramP7t_speedPiPfS3_S3_S3_S3__param_7
)
{
	.reg .pred 	%p<11>;
	.reg .b32 	%r<24>;
	.reg .b32 	%f<57>;
	.reg .b64 	%rd<46>;

	ld.param.u32 	%r4, [_Z11calc_values7t_paramP7t_speedPiPfS3_S3_S3_S3__param_0+4];
	ld.param.s32 	%rd5, [_Z11calc_values7t_paramP7t_speedPiPfS3_S3_S3_S3__param_0];
	ld.param.u64 	%rd7, [_Z11calc_values7t_paramP7t_speedPiPfS3_S3_S3_S3__param_2];
	ld.param.u64 	%rd8, [_Z11calc_values7t_paramP7t_speedPiPfS3_S3_S3_S3__param_3];
	ld.param.u64 	%rd10, [_Z11calc_values7t_paramP7t_speedPiPfS3_S3_S3_S3__param_4];
	ld.param.u64 	%rd9, [_Z11calc_values7t_paramP7t_speedPiPfS3_S3_S3_S3__param_5];
	ld.param.u64 	%rd11, [_Z11calc_values7t_paramP7t_speedPiPfS3_S3_S3_S3__param_6];
	ld.param.u64 	%rd12, [_Z11calc_values7t_paramP7t_speedPiPfS3_S3_S3_S3__param_7];
	cvta.to.global.u64 	%rd1, %rd10;
	cvta.to.global.u64 	%rd2, %rd11;
	cvta.to.global.u64 	%rd3, %rd12;
	mov.u32 	%r5, %tid.x;
	mov.u32 	%r6, %ntid.x;
	mov.u32 	%r7, %ctaid.x;
	mad.lo.s32 	%r8, %r6, %r7, %r5;
	cvt.u64.u32 	%rd4, %r8;
	mov.u32 	%r9, %tid.y;
	mov.u32 	%r10, %ntid.y;
	mov.u32 	%r11, %ctaid.y;
	mad.lo.s32 	%r12, %r10, %r11, %r9;
	setp.ge.s64 	%p1, %rd4, %rd5;
	setp.ge.s32 	%p2, %r12, %r4;
	or.pred  	%p3, %p1, %p2;
	@%p3 bra 	$L__BB3_8;
	cvt.u32.u64 	%r13, %rd4;
	cvt.u32.u64 	%r14, %rd5;
	cvta.to.global.u64 	%rd13, %rd7;
	mad.lo.s32 	%r3, %r14, %r12, %r13;
	mul.wide.s32 	%rd14, %r3, 4;
	add.s64 	%rd15, %rd13, %rd14;
	ld.global.u32 	%r15, [%rd15];
	setp.eq.s32 	%p4, %r15, 0;
	@%p4 bra 	$L__BB3_3;
	add.s64 	%rd17, %rd3, %rd14;
	mov.b32 	%r16, 0;
	st.global.u32 	[%rd17], %r16;
	add.s64 	%rd18, %rd2, %rd14;
	st.global.u32 	[%rd18], %r16;
	bra.uni 	$L__BB3_4;
$L__BB3_3:
	ld.param.u64 	%rd45, [_Z11calc_values7t_paramP7t_speedPiPfS3_S3_S3_S3__param_1];
	cvta.to.global.u64 	%rd19, %rd9;
	add.s64 	%rd21, %rd19, %rd14;
	mov.b32 	%r17, 0;
	st.global.u32 	[%rd21], %r17;
	cvta.to.global.u64 	%rd22, %rd45;
	mul.wide.s32 	%rd23, %r3, 36;
	add.s64 	%rd24, %rd22, %rd23;
	ld.global.f32 	%f1, [%rd24];
	add.f32 	%f2, %f1, 0f00000000;
	st.global.f32 	[%rd21], %f2;
	ld.global.f32 	%f3, [%rd24+4];
	add.f32 	%f4, %f3, %f2;
	st.global.f32 	[%rd21], %f4;
	ld.global.f32 	%f5, [%rd24+8];
	add.f32 	%f6, %f5, %f4;
	st.global.f32 	[%rd21], %f6;
	ld.global.f32 	%f7, [%rd24+12];
	add.f32 	%f8, %f7, %f6;
	st.global.f32 	[%rd21], %f8;
	ld.global.f32 	%f9, [%rd24+16];
	add.f32 	%f10, %f9, %f8;
	st.global.f32 	[%rd21], %f10;
	ld.global.f32 	%f11, [%rd24+20];
	add.f32 	%f12, %f11, %f10;
	st.global.f32 	[%rd21], %f12;
	ld.global.f32 	%f13, [%rd24+24];
	add.f32 	%f14, %f13, %f12;
	st.global.f32 	[%rd21], %f14;
	ld.global.f32 	%f15, [%rd24+28];
	add.f32 	%f16, %f15, %f14;
	st.global.f32 	[%rd21], %f16;
	ld.global.f32 	%f17, [%rd24+32];
	add.f32 	%f18, %f17, %f16;
	st.global.f32 	[%rd21], %f18;
	ld.global.f32 	%f19, [%rd24+4];
	ld.global.f32 	%f20, [%rd24+20];
	add.f32 	%f21, %f19, %f20;
	ld.global.f32 	%f22, [%rd24+32];
	add.f32 	%f23, %f21, %f22;
	ld.global.f32 	%f24, [%rd24+12];
	ld.global.f32 	%f25, [%rd24+24];
	add.f32 	%f26, %f24, %f25;
	ld.global.f32 	%f27, [%rd24+28];
	add.f32 	%f28, %f26, %f27;
	sub.f32 	%f29, %f23, %f28;
	div.rn.f32 	%f30, %f29, %f18;
	add.s64 	%rd25, %rd2, %rd14;
	st.global.f32 	[%rd25], %f30;
	ld.global.f32 	%f31, [%rd24+8];
	ld.global.f32 	%f32, [%rd24+20];
	add.f32 	%f33, %f31, %f32;
	ld.global.f32 	%f34, [%rd24+24];
	add.f32 	%f35, %f33, %f34;
	ld.global.f32 	%f36, [%rd24+16];
	ld.global.f32 	%f37, [%rd24+28];
	add.f32 	%f38, %f36, %f37;
	ld.global.f32 	%f39, [%rd24+32];
	add.f32 	%f40, %f38, %f39;
	sub.f32 	%f41, %f35, %f40;
	ld.global.f32 	%f42, [%rd21];
	div.rn.f32 	%f43, %f41, %f42;
	add.s64 	%rd26, %rd3, %rd14;
	st.global.f32 	[%rd26], %f43;
	ld.global.f32 	%f44, [%rd25];
	mul.f32 	%f45, %f43, %f43;
	fma.rn.f32 	%f46, %f44, %f44, %f45;
	sqrt.rn.f32 	%f47, %f46;
	cvta.to.global.u64 	%rd27, %rd8;
	add.s64 	%rd28, %rd27, %rd14;
	st.global.f32 	[%rd28], %f47;
$L__BB3_4:
	setp.eq.s32 	%p5, %r13, 0;
	setp.eq.s32 	%p6, %r12, 0;
	or.pred  	%p7, %p5, %p6;
	@%p7 bra 	$L__BB3_6;
	add.s32 	%r20, %r14, -1;
	cvt.s64.s32 	%rd29, %r20;
	setp.ne.s64 	%p8, %rd4, %rd29;
	add.s32 	%r21, %r4, -1;
	setp.ne.s32 	%p9, %r12, %r21;
	and.pred  	%p10, %p8, %p9;
	@%p10 bra 	$L__BB3_7;
$L__BB3_6:
	add.s64 	%rd44, %rd1, %rd14;
	mov.b32 	%r23, 0;
	st.global.u32 	[%rd44], %r23;
	bra.uni 	$L__BB3_8;
$L__BB3_7:
	add.s32 	%r22, %r12, 1;
	cvt.u64.u32 	%rd30, %r22;
	mad.lo.s64 	%rd31, %rd30, %rd5, %rd4;
	shl.b64 	%rd32, %rd31, 2;
	add.s64 	%rd33, %rd3, %rd32;
	ld.global.f32 	%f48, [%rd33];
	add.s64 	%rd34, %rd30, -2;
	mad.lo.s64 	%rd35, %rd34, %rd5, %rd4;
	shl.b64 	%rd36, %rd35, 2;
	add.s64 	%rd37, %rd3, %rd36;
	ld.global.f32 	%f49, [%rd37];
	sub.f32 	%f50, %f48, %f49;
	mul.f32 	%f51, %f50, 0f3F000000;
	add.s64 	%rd38, %rd35, %rd5;
	shl.b64 	%rd39, %rd38, 2;
	add.s64 	%rd40, %rd2, %rd39;
	ld.global.f32 	%f52, [%rd40+4];
	ld.global.f32 	%f53, [%rd40+-4];
	sub.f32 	%f54, %f52, %f53;
	mul.f32 	%f55, %f54, 0f3F000000;
	sub.f32 	%f56, %f51, %f55;
	add.s64 	%rd42, %rd1, %rd14;
	st.global.f32 	[%rd42], %f56;
$L__BB3_8:
	ret;

}


// ===== COMPILED SASS (sm_100) =====

	.target	sm_100

	.elftype	@"ET_EXEC"


//--------------------- .note.nv.tkinfo           --------------------------
	.section	.note.nv.tkinfo,"",@"SHT_NOTE"
	.sectionflags	@"SHF_NOTE_NV_TKINFO"
	.tkinfo
        /*0018*/ 	.word	0x00000002
        /*0030*/ 	.string	""
        /*0030*/ 	.string	"ptxas"
        /*0030*/ 	.string	"Cuda compilation tools, release 13.0, V13.0.88"
        /*0030*/ 	.string	"Build cuda_13.0.r13.0/compiler.36424714_0"
        /*0030*/ 	.string	"-arch sm_100 -m 64 "



//--------------------- .note.nv.cuinfo           --------------------------
	.section	.note.nv.cuinfo,"",@"SHT_NOTE"
	.sectionflags	@"SHF_NOTE_NV_CUINFO"
        /*0018*/ 	.short	0x0002
        /*001a*/ 	.short	0x0064
        /*001c*/ 	.short	0x0082
	.zero		2


//--------------------- .nv.info                  --------------------------
	.section	.nv.info,"",@"SHT_CUDA_INFO"
	.align	4


	//----- nvinfo : EIATTR_REGCOUNT
	.align		4
        /*0000*/ 	.byte	0x04, 0x2f
        /*0002*/ 	.short	(.L_1 - .L_0)
	.align		4
.L_0:
        /*0004*/ 	.word	index@(_Z9propagate7t_paramP7t_speedS1_)
        /*0008*/ 	.word	0x00000018


	//----- nvinfo : EIATTR_FRAME_SIZE
	.align		4
.L_1:
        /*000c*/ 	.byte	0x04, 0x11
        /*000e*/ 	.short	(.L_3 - .L_2)
	.align		4
.L_2:
        /*0010*/ 	.word	index@($__internal_3_$__cuda_sm3x_div_rn_noftz_f32_slowpath)
        /*0014*/ 	.word	0x00000000


	//----- nvinfo : EIATTR_FRAME_SIZE
	.align		4
.L_3:
        /*0018*/ 	.byte	0x04, 0x11
        /*001a*/ 	.short	(.L_5 - .L_4)
	.align		4
.L_4:
        /*001c*/ 	.word	index@(_Z9propagate7t_paramP7t_speedS1_)
        /*0020*/ 	.word	0x00000000


	//----- nvinfo : EIATTR_REGCOUNT
	.align		4
.L_5:
        /*0024*/ 	.byte	0x04, 0x2f
        /*0026*/ 	.short	(.L_7 - .L_6)
	.align		4
.L_6:
        /*0028*/ 	.word	index@(_Z7rebound7t_paramP7t_speedS1_Pi)
        /*002c*/ 	.word	0x00000014


	//----- nvinfo : EIATTR_FRAME_SIZE
	.align		4
.L_7:
        /*0030*/ 	.byte	0x04, 0x11
        /*0032*/ 	.short	(.L_9 - .L_8)
	.align		4
.L_8:
        /*0034*/ 	.word	index@(_Z7rebound7t_paramP7t_speedS1_Pi)
        /*0038*/ 	.word	0x00000000


	//----- nvinfo : EIATTR_REGCOUNT
	.align		4
.L_9:
        /*003c*/ 	.byte	0x04, 0x2f
        /*003e*/ 	.short	(.L_11 - .L_10)
	.align		4
.L_10:
        /*0040*/ 	.word	index@(_Z9collision7t_paramP7t_speedS1_Pi)
        /*0044*/ 	.word	0x00000026


	//----- nvinfo : EIATTR_FRAME_SIZE
	.align		4
.L_11:
        /*0048*/ 	.byte	0x04, 0x11
        /*004a*/ 	.short	(.L_13 - .L_12)
	.align		4
.L_12:
        /*004c*/ 	.word	index@($__internal_2_$__cuda_sm3x_div_rn_noftz_f32_slowpath)
        /*0050*/ 	.word	0x00000000


	//----- nvinfo : EIATTR_FRAME_SIZE
	.align		4
.L_13:
        /*0054*/ 	.byte	0x04, 0x11
        /*0056*/ 	.short	(.L_15 - .L_14)
	.align		4
.L_14:
        /*0058*/ 	.word	index@(_Z9collision7t_paramP7t_speedS1_Pi)
        /*005c*/ 	.word	0x00000000


	//----- nvinfo : EIATTR_REGCOUNT
	.align		4
.L_15:
        /*0060*/ 	.byte	0x04, 0x2f
        /*0062*/ 	.short	(.L_17 - .L_16)
	.align		4
.L_16:
        /*0064*/ 	.word	index@(_Z11calc_values7t_paramP7t_speedPiPfS3_S3_S3_S3_)
        /*0068*/ 	.word	0x00000018


	//----- nvinfo : EIATTR_FRAME_SIZE
	.align		4
.L_17:
        /*006c*/ 	.byte	0x04, 0x11
        /*006e*/ 	.short	(.L_19 - .L_18)
	.align		4
.L_18:
        /*0070*/ 	.word	index@($__internal_1_$__cuda_sm3x_div_rn_noftz_f32_slowpath)
        /*0074*/ 	.word	0x00000000


	//----- nvinfo : EIATTR_FRAME_SIZE
	.align		4
.L_19:
        /*0078*/ 	.byte	0x04, 0x11
        /*007a*/ 	.short	(.L_21 - .L_20)
	.align		4
.L_20:
        /*007c*/ 	.word	index@($__internal_0_$__cuda_sm20_sqrt_rn_f32_slowpath)
        /*0080*/ 	.word	0x00000000


	//----- nvinfo : EIATTR_FRAME_SIZE
	.align		4
.L_21:
        /*0084*/ 	.byte	0x04, 0x11
        /*0086*/ 	.short	(.L_23 - .L_22)
	.align		4
.L_22:
        /*0088*/ 	.word	index@(_Z11calc_values7t_paramP7t_speedPiPfS3_S3_S3_S3_)
        /*008c*/ 	.word	0x00000000


	//----- nvinfo : EIATTR_MIN_STACK_SIZE
	.align		4
.L_23:
        /*0090*/ 	.byte	0x04, 0x12
        /*0092*/ 	.short	(.L_25 - .L_24)
	.align		4
.L_24:
        /*0094*/ 	.word	index@(_Z11calc_values7t_paramP7t_speedPiPfS3_S3_S3_S3_)
        /*0098*/ 	.word	0x00000000


	//----- nvinfo : EIATTR_MIN_STACK_SIZE
	.align		4
.L_25:
        /*009c*/ 	.byte	0x04, 0x12
        /*009e*/ 	.short	(.L_27 - .L_26)
	.align		4
.L_26:
        /*00a0*/ 	.word	index@(_Z9collision7t_paramP7t_speedS1_Pi)
        /*00a4*/ 	.word	0x00000000


	//----- nvinfo : EIATTR_MIN_STACK_SIZE
	.align		4
.L_27:
        /*00a8*/ 	.byte	0x04, 0x12
        /*00aa*/ 	.short	(.L_29 - .L_28)
	.align		4
.L_28:
        /*00ac*/ 	.word	index@(_Z7rebound7t_paramP7t_speedS1_Pi)
        /*00b0*/ 	.word	0x00000000


	//----- nvinfo : EIATTR_MIN_STACK_SIZE
	.align		4
.L_29:
        /*00b4*/ 	.byte	0x04, 0x12
        /*00b6*/ 	.short	(.L_31 - .L_30)
	.align		4
.L_30:
        /*00b8*/ 	.word	index@(_Z9propagate7t_paramP7t_speedS1_)
        /*00bc*/ 	.word	0x00000000
.L_31:


//--------------------- .nv.compat                --------------------------
	.section	.nv.compat,"",@"SHT_CUDA_COMPAT_INFO"
	.align	4
        /*0000*/ 	.byte	0x02, 0x09, 0x00, 0x00, 0x02, 0x02, 0x01, 0x00, 0x02, 0x05, 0x05, 0x00, 0x03, 0x07, 0x01, 0x01
        /*0010*/ 	.byte	0x02, 0x03, 0x00, 0x00, 0x02, 0x06, 0x01, 0x00, 0x04, 0x0b, 0x08, 0x00, 0x01, 0x00, 0x00, 0x00
        /*0020*/ 	.byte	0x00, 0x00, 0x00, 0x00


//--------------------- .nv.info._Z11calc_values7t_paramP7t_speedPiPfS3_S3_S3_S3_ --------------------------
	.section	.nv.info._Z11calc_values7t_paramP7t_speedPiPfS3_S3_S3_S3_,"",@"SHT_CUDA_INFO"
	.sectionflags	@""
	.align	4


	//----- nvinfo : EIATTR_CUDA_API_VERSION
	.align		4
        /*0000*/ 	.byte	0x04, 0x37
        /*0002*/ 	.short	(.L_33 - .L_32)
.L_32:
        /*0004*/ 	.word	0x00000082


	//----- nvinfo : EIATTR_KPARAM_INFO
	.align		4
.L_33:
        /*0008*/ 	.byte	0x04, 0x17
        /*000a*/ 	.short	(.L_35 - .L_34)
.L_34:
        /*000c*/ 	.word	0x00000000
        /*0010*/ 	.short	0x0007
        /*0012*/ 	.short	0x0050
        /*0014*/ 	.byte	0x00, 0xf5, 0x21, 0x00


	//----- nvinfo : EIATTR_KPARAM_INFO
	.align		4
.L_35:
        /*0018*/ 	.byte	0x04, 0x17
        /*001a*/ 	.short	(.L_37 - .L_36)
.L_36:
        /*001c*/ 	.word	0x00000000
        /*0020*/ 	.short	0x0006
        /*0022*/ 	.short	0x0048
        /*0024*/ 	.byte	0x00, 0xf5, 0x21, 0x00


	//----- nvinfo : EIATTR_KPARAM_INFO
	.align		4
.L_37:
        /*0028*/ 	.byte	0x04, 0x17
        /*002a*/ 	.short	(.L_39 - .L_38)
.L_38:
        /*002c*/ 	.word	0x00000000
        /*0030*/ 	.short	0x0005
        /*0032*/ 	.short	0x0040
        /*0034*/ 	.byte	0x00, 0xf5, 0x21, 0x00


	//----- nvinfo : EIATTR_KPARAM_INFO
	.align		4
.L_39:
        /*0038*/ 	.byte	0x04, 0x17
        /*003a*/ 	.short	(.L_41 - .L_40)
.L_40:
        /*003c*/ 	.word	0x00000000
        /*0040*/ 	.short	0x0004
        /*0042*/ 	.short	0x0038
        /*0044*/ 	.byte	0x00, 0xf5, 0x21, 0x00


	//----- nvinfo : EIATTR_KPARAM_INFO
	.align		4
.L_41:
        /*0048*/ 	.byte	0x04, 0x17
        /*004a*/ 	.short	(.L_43 - .L_42)
.L_42:
        /*004c*/ 	.word	0x00000000
        /*0050*/ 	.short	0x0003
        /*0052*/ 	.short	0x0030
        /*0054*/ 	.byte	0x00, 0xf5, 0x21, 0x00


	//----- nvinfo : EIATTR_KPARAM_INFO
	.align		4
.L_43:
        /*0058*/ 	.byte	0x04, 0x17
        /*005a*/ 	.short	(.L_45 - .L_44)
.L_44:
        /*005c*/ 	.word	0x00000000
        /*0060*/ 	.short	0x0002
        /*0062*/ 	.short	0x0028
        /*0064*/ 	.byte	0x00, 0xf5, 0x21, 0x00


	//----- nvinfo : EIATTR_KPARAM_INFO
	.align		4
.L_45:
        /*0068*/ 	.byte	0x04, 0x17
        /*006a*/ 	.short	(.L_47 - .L_46)
.L_46:
        /*006c*/ 	.word	0x00000000
        /*0070*/ 	.short	0x0001
        /*0072*/ 	.short	0x0020
        /*0074*/ 	.byte	0x00, 0xf5, 0x21, 0x00


	//----- nvinfo : EIATTR_KPARAM_INFO
	.align		4
.L_47:
        /*0078*/ 	.byte	0x04, 0x17
        /*007a*/ 	.short	(.L_49 - .L_48)
.L_48:
        /*007c*/ 	.word	0x00000000
        /*0080*/ 	.short	0x0000
        /*0082*/ 	.short	0x0000
        /*0084*/ 	.byte	0x00, 0xf0, 0x81, 0x00


	//----- nvinfo : EIATTR_SPARSE_MMA_MASK
	.align		4
.L_49:
        /*0088*/ 	.byte	0x03, 0x50
        /*008a*/ 	.short	0x0000


	//----- nvinfo : EIATTR_MAXREG_COUNT
	.align		4
        /*008c*/ 	.byte	0x03, 0x1b
        /*008e*/ 	.short	0x00ff


	//----- nvinfo : EIATTR_MERCURY_ISA_VERSION
	.align		4
        /*0090*/ 	.byte	0x03, 0x5f
        /*0092*/ 	.short	0x0101


	//----- nvinfo : EIATTR_VRC_CTA_INIT_COUNT
	.align		4
        /*0094*/ 	.byte	0x02, 0x4a
	.zero		1
	.zero		1


	//----- nvinfo : EIATTR_EXIT_INSTR_OFFSETS
	.align		4
        /*0098*/ 	.byte	0x04, 0x1c
        /*009a*/ 	.short	(.L_51 - .L_50)


	//   ....[0]....
.L_50:
        /*009c*/ 	.word	0x000000e0


	//   ....[1]....
        /*00a0*/ 	.word	0x00000990


	//   ....[2]....
        /*00a4*/ 	.word	0x00000b90


	//----- nvinfo : EIATTR_CRS_STACK_SIZE
	.align		4
.L_51:
        /*00a8*/ 	.byte	0x04, 0x1e
        /*00aa*/ 	.short	(.L_53 - .L_52)
.L_52:
        /*00ac*/ 	.word	0x00000000


	//----- nvinfo : EIATTR_CBANK_PARAM_SIZE
	.align		4
.L_53:
        /*00b0*/ 	.byte	0x03, 0x19
        /*00b2*/ 	.short	0x0058


	//----- nvinfo : EIATTR_PARAM_CBANK
	.align		4
        /*00b4*/ 	.byte	0x04, 0x0a
        /*00b6*/ 	.short	(.L_55 - .L_54)
	.align		4
.L_54:
        /*00b8*/ 	.word	index@(.nv.constant0._Z11calc_values7t_paramP7t_speedPiPfS3_S3_S3_S3_)
        /*00bc*/ 	.short	0x0380
        /*00be*/ 	.short	0x0058


	//----- nvinfo : EIATTR_SW_WAR
	.align		4
.L_55:
        /*00c0*/ 	.byte	0x04, 0x36
        /*00c2*/ 	.short	(.L_57 - .L_56)
.L_56:
        /*00c4*/ 	.word	0x00000008
.L_57:


//--------------------- .nv.info._Z9collision7t_paramP7t_speedS1_Pi --------------------------
	.section	.nv.info._Z9collision7t_paramP7t_speedS1_Pi,"",@"SHT_CUDA_INFO"
	.sectionflags	@""
	.align	4


	//----- nvinfo : EIATTR_CUDA_API_VERSION
	.align		4
        /*0000*/ 	.byte	0x04, 0x37
        /*0002*/ 	.short	(.L_59 - .L_58)
.L_58:
        /*0004*/ 	.word	0x00000082


	//----- nvinfo : EIATTR_KPARAM_INFO
	.align		4
.L_59:
        /*0008*/ 	.byte	0x04, 0x17
        /*000a*/ 	.short	(.L_61 - .L_60)
.L_60:
        /*000c*/ 	.word	0x00000000
        /*0010*/ 	.short	0x0003
        /*0012*/ 	.short	0x0030
        /*0014*/ 	.byte	0x00, 0xf5, 0x21, 0x00


	//----- nvinfo : EIATTR_KPARAM_INFO
	.align		4
.L_61:
        /*0018*/ 	.byte	0x04, 0x17
        /*001a*/ 	.short	(.L_63 - .L_62)
.L_62:
        /*001c*/ 	.word	0x00000000
        /*0020*/ 	.short	0x0002
        /*0022*/ 	.short	0x0028
        /*0024*/ 	.byte	0x00, 0xf5, 0x21, 0x00


	//----- nvinfo : EIATTR_KPARAM_INFO
	.align		4
.L_63:
        /*0028*/ 	.byte	0x04, 0x17
        /*002a*/ 	.short	(.L_65 - .L_64)
.L_64:
        /*002c*/ 	.word	0x00000000
        /*0030*/ 	.short	0x0001
        /*0032*/ 	.short	0x0020
        /*0034*/ 	.byte	0x00, 0xf5, 0x21, 0x00


	//----- nvinfo : EIATTR_KPARAM_INFO
	.align		4
.L_65:
        /*0038*/ 	.byte	0x04, 0x17
        /*003a*/ 	.short	(.L_67 - .L_66)
.L_66:
        /*003c*/ 	.word	0x00000000
        /*0040*/ 	.short	0x0000
        /*0042*/ 	.short	0x0000
        /*0044*/ 	.byte	0x00, 0xf0, 0x81, 0x00


	//----- nvinfo : EIATTR_SPARSE_MMA_MASK
	.align		4
.L_67:
        /*0048*/ 	.byte	0x03, 0x50
        /*004a*/ 	.short	0x0000


	//----- nvinfo : EIATTR_MAXREG_COUNT
	.align		4
        /*004c*/ 	.byte	0x03, 0x1b
        /*004e*/ 	.short	0x00ff


	//----- nvinfo : EIATTR_MERCURY_ISA_VERSION
	.align		4
        /*0050*/ 	.byte	0x03, 0x5f
        /*0052*/ 	.short	0x0101


	//----- nvinfo : EIATTR_VRC_CTA_INIT_COUNT
	.align		4
        /*0054*/ 	.byte	0x02, 0x4a
	.zero		1
	.zero		1


	//----- nvinfo : EIATTR_EXIT_INSTR_OFFSETS
	.align		4
        /*0058*/ 	.byte	0x04, 0x1c
        /*005a*/ 	.short	(.L_69 - .L_68)


	//   ....[0]....
.L_68:
        /*005c*/ 	.word	0x00000100


	//   ....[1]....
        /*0060*/ 	.word	0x000017c0


	//----- nvinfo : EIATTR_CRS_STACK_SIZE
	.align		4
.L_69:
        /*0064*/ 	.byte	0x04, 0x1e
        /*0066*/ 	.short	(.L_71 - .L_70)
.L_70:
        /*0068*/ 	.word	0x00000000


	//----- nvinfo : EIATTR_CBANK_PARAM_SIZE
	.align		4
.L_71:
        /*006c*/ 	.byte	0x03, 0x19
        /*006e*/ 	.short	0x0038


	//----- nvinfo : EIATTR_PARAM_CBANK
	.align		4
        /*0070*/ 	.byte	0x04, 0x0a
        /*0072*/ 	.short	(.L_73 - .L_72)
	.align		4
.L_72:
        /*0074*/ 	.word	index@(.nv.constant0._Z9collision7t_paramP7t_speedS1_Pi)
        /*0078*/ 	.short	0x0380
        /*007a*/ 	.short	0x0038


	//----- nvinfo : EIATTR_SW_WAR
	.align		4
.L_73:
        /*007c*/ 	.byte	0x04, 0x36
        /*007e*/ 	.short	(.L_75 - .L_74)
.L_74:
        /*0080*/ 	.word	0x00000008
.L_75:


//--------------------- .nv.info._Z7rebound7t_paramP7t_speedS1_Pi --------------------------
	.section	.nv.info._Z7rebound7t_paramP7t_speedS1_Pi,"",@"SHT_CUDA_INFO"
	.sectionflags	@""
	.align	4


	//----- nvinfo : EIATTR_CUDA_API_VERSION
	.align		4
        /*0000*/ 	.byte	0x04, 0x37
        /*0002*/ 	.short	(.L_77 - .L_76)
.L_76:
        /*0004*/ 	.word	0x00000082


	//----- nvinfo : EIATTR_KPARAM_INFO
	.align		4
.L_77:
        /*0008*/ 	.byte	0x04, 0x17
        /*000a*/ 	.short	(.L_79 - .L_78)
.L_78:
        /*000c*/ 	.word	0x00000000
        /*0010*/ 	.short	0x0003
        /*0012*/ 	.short	0x0030
        /*0014*/ 	.byte	0x00, 0xf5, 0x21, 0x00


	//----- nvinfo : EIATTR_KPARAM_INFO
	.align		4
.L_79:
        /*0018*/ 	.byte	0x04, 0x17
        /*001a*/ 	.short	(.L_81 - .L_80)
.L_80:
        /*001c*/ 	.word	0x00000000
        /*0020*/ 	.short	0x0002
        /*0022*/ 	.short	0x0028
        /*0024*/ 	.byte	0x00, 0xf5, 0x21, 0x00


	//----- nvinfo : EIATTR_KPARAM_INFO
	.align		4
.L_81:
        /*0028*/ 	.byte	0x04, 0x17
        /*002a*/ 	.short	(.L_83 - .L_82)
.L_82:
        /*002c*/ 	.word	0x00000000
        /*0030*/ 	.short	0x0001
        /*0032*/ 	.short	0x0020
        /*0034*/ 	.byte	0x00, 0xf5, 0x21, 0x00


	//----- nvinfo : EIATTR_KPARAM_INFO
	.align		4
.L_83:
        /*0038*/ 	.byte	0x04, 0x17
        /*003a*/ 	.short	(.L_85 - .L_84)
.L_84:
        /*003c*/ 	.word	0x00000000
        /*0040*/ 	.short	0x0000
        /*0042*/ 	.short	0x0000
        /*0044*/ 	.byte	0x00, 0xf0, 0x81, 0x00


	//----- nvinfo : EIATTR_SPARSE_MMA_MASK
	.align		4
.L_85:
        /*0048*/ 	.byte	0x03, 0x50
        /*004a*/ 	.short	0x0000


	//----- nvinfo : EIATTR_MAXREG_COUNT
	.align		4
        /*004c*/ 	.byte	0x03, 0x1b
        /*004e*/ 	.short	0x00ff


	//----- nvinfo : EIATTR_MERCURY_ISA_VERSION
	.align		4
        /*0050*/ 	.byte	0x03, 0x5f
        /*0052*/ 	.short	0x0101


	//----- nvinfo : EIATTR_VRC_CTA_INIT_COUNT
	.align		4
        /*0054*/ 	.byte	0x02, 0x4a
	.zero		1
	.zero		1


	//----- nvinfo : EIATTR_EXIT_INSTR_OFFSETS
	.align		4
        /*0058*/ 	.byte	0x04, 0x1c
        /*005a*/ 	.short	(.L_87 - .L_86)


	//   ....[0]....
.L_86:
        /*005c*/ 	.word	0x00000100


	//   ....[1]....
        /*0060*/ 	.word	0x00000250


	//----- nvinfo : EIATTR_CBANK_PARAM_SIZE
	.align		4
.L_87:
        /*0064*/ 	.byte	0x03, 0x19
        /*0066*/ 	.short	0x0038


	//----- nvinfo : EIATTR_PARAM_CBANK
	.align		4
        /*0068*/ 	.byte	0x04, 0x0a
        /*006a*/ 	.short	(.L_89 - .L_88)
	.align		4
.L_88:
        /*006c*/ 	.word	index@(.nv.constant0._Z7rebound7t_paramP7t_speedS1_Pi)
        /*0070*/ 	.short	0x0380
        /*0072*/ 	.short	0x0038


	//----- nvinfo : EIATTR_SW_WAR
	.align		4
.L_89:
        /*0074*/ 	.byte	0x04, 0x36
        /*0076*/ 	.short	(.L_91 - .L_90)
.L_90:
        /*0078*/ 	.word	0x00000008
.L_91:


//--------------------- .nv.info._Z9propagate7t_paramP7t_speedS1_ --------------------------
	.section	.nv.info._Z9propagate7t_paramP7t_speedS1_,"",@"SHT_CUDA_INFO"
	.sectionflags	@""
	.align	4


	//----- nvinfo : EIATTR_CUDA_API_VERSION
	.align		4
        /*0000*/ 	.byte	0x04, 0x37
        /*0002*/ 	.short	(.L_93 - .L_92)
.L_92:
        /*0004*/ 	.word	0x00000082


	//----- nvinfo : EIATTR_KPARAM_INFO
	.align		4
.L_93:
        /*0008*/ 	.byte	0x04, 0x17
        /*000a*/ 	.short	(.L_95 - .L_94)
.L_94:
        /*000c*/ 	.word	0x00000000
        /*0010*/ 	.short	0x0002
        /*0012*/ 	.short	0x0028
        /*0014*/ 	.byte	0x00, 0xf5, 0x21, 0x00


	//----- nvinfo : EIATTR_KPARAM_INFO
	.align		4
.L_95:
        /*0018*/ 	.byte	0x04, 0x17
        /*001a*/ 	.short	(.L_97 - .L_96)
.L_96:
        /*001c*/ 	.word	0x00000000
        /*0020*/ 	.short	0x0001
        /*0022*/ 	.short	0x0020
        /*0024*/ 	.byte	0x00, 0xf5, 0x21, 0x00


	//----- nvinfo : EIATTR_KPARAM_INFO
	.align		4
.L_97:
        /*0028*/ 	.byte	0x04, 0x17
        /*002a*/ 	.short	(.L_99 - .L_98)
.L_98:
        /*002c*/ 	.word	0x00000000
        /*0030*/ 	.short	0x0000
        /*0032*/ 	.short	0x0000
        /*0034*/ 	.byte	0x00, 0xf0, 0x81, 0x00


	//----- nvinfo : EIATTR_SPARSE_MMA_MASK
	.align		4
.L_99:
        /*0038*/ 	.byte	0x03, 0x50
        /*003a*/ 	.short	0x0000


	//----- nvinfo : EIATTR_MAXREG_COUNT
	.align		4
        /*003c*/ 	.byte	0x03, 0x1b
        /*003e*/ 	.short	0x00ff


	//----- nvinfo : EIATTR_MERCURY_ISA_VERSION
	.align		4
        /*0040*/ 	.byte	0x03, 0x5f
        /*0042*/ 	.short	0x0101


	//----- nvinfo : EIATTR_VRC_CTA_INIT_COUNT
	.align		4
        /*0044*/ 	.byte	0x02, 0x4a
	.zero		1
	.zero		1


	//----- nvinfo : EIATTR_EXIT_INSTR_OFFSETS
	.align		4
        /*0048*/ 	.byte	0x04, 0x1c
        /*004a*/ 	.short	(.L_101 - .L_100)


	//   ....[0]....
.L_100:
        /*004c*/ 	.word	0x000002c0


	//   ....[1]....
        /*0050*/ 	.word	0x00000970


	//   ....[2]....
        /*0054*/ 	.word	0x000009c0


	//   ....[3]....
        /*0058*/ 	.word	0x00000a00


	//----- nvinfo : EIATTR_CRS_STACK_SIZE
	.align		4
.L_101:
        /*005c*/ 	.byte	0x04, 0x1e
        /*005e*/ 	.short	(.L_103 - .L_102)
.L_102:
        /*0060*/ 	.word	0x00000000


	//----- nvinfo : EIATTR_CBANK_PARAM_SIZE
	.align		4
.L_103:
        /*0064*/ 	.byte	0x03, 0x19
        /*0066*/ 	.short	0x0030


	//----- nvinfo : EIATTR_PARAM_CBANK
	.align		4
        /*0068*/ 	.byte	0x04, 0x0a
        /*006a*/ 	.short	(.L_105 - .L_104)
	.align		4
.L_104:
        /*006c*/ 	.word	index@(.nv.constant0._Z9propagate7t_paramP7t_speedS1_)
        /*0070*/ 	.short	0x0380
        /*0072*/ 	.short	0x0030


	//----- nvinfo : EIATTR_SW_WAR
	.align		4
.L_105:
        /*0074*/ 	.byte	0x04, 0x36
        /*0076*/ 	.short	(.L_107 - .L_106)
.L_106:
        /*0078*/ 	.word	0x00000008
.L_107:


//--------------------- .nv.callgraph             --------------------------
	.section	.nv.callgraph,"",@"SHT_CUDA_CALLGRAPH"
	.align	4
	.sectionentsize	8
	.align		4
        /*0000*/ 	.word	0x00000000
	.align		4
        /*0004*/ 	.word	0xffffffff
	.align		4
        /*0008*/ 	.word	0x00000000
	.align		4
        /*000c*/ 	.word	0xfffffffe
	.align		4
        /*0010*/ 	.word	0x00000000
	.align		4
        /*0014*/ 	.word	0xfffffffd
	.align		4
        /*0018*/ 	.word	0x00000000
	.align		4
        /*001c*/ 	.word	0xfffffffc


//--------------------- .text._Z11calc_values7t_paramP7t_speedPiPfS3_S3_S3_S3_ --------------------------
	.section	.text._Z11calc_values7t_paramP7t_speedPiPfS3_S3_S3_S3_,"ax",@progbits
	.align	128
        .global         _Z11calc_values7t_paramP7t_speedPiPfS3_S3_S3_S3_
        .type           _Z11calc_values7t_paramP7t_speedPiPfS3_S3_S3_S3_,@function
        .size           _Z11calc_values7t_paramP7t_speedPiPfS3_S3_S3_S3_,(.L_x_84 - _Z11calc_values7t_paramP7t_speedPiPfS3_S3_S3_S3_)
        .other          _Z11calc_values7t_paramP7t_speedPiPfS3_S3_S3_S3_,@"STO_CUDA_ENTRY STV_DEFAULT"
_Z11calc_values7t_paramP7t_speedPiPfS3_S3_S3_S3_:
.text._Z11calc_values7t_paramP7t_speedPiPfS3_S3_S3_S3_:
[----:B------:R-:W-:Y:S01]  /*0000*/  LDC R1, c[0x0][0x37c] ;  /* 0x0000df00ff017b82 */ /* 0x000fe20000000800 */
[----:B------:R-:W0:Y:S01]  /*0010*/  S2R R4, SR_TID.X ;  /* 0x0000000000047919 */ /* 0x000e220000002100 */
[----:B------:R-:W0:Y:S01]  /*0020*/  LDCU UR4, c[0x0][0x360] ;  /* 0x00006c00ff0477ac */ /* 0x000e220008000800 */
[----:B------:R-:W0:Y:S01]  /*0030*/  S2R R5, SR_CTAID.X ;  /* 0x0000000000057919 */ /* 0x000e220000002500 */
[----:B------:R-:W1:Y:S01]  /*0040*/  LDCU UR5, c[0x0][0x364] ;  /* 0x00006c80ff0577ac */ /* 0x000e620008000800 */
[----:B------:R-:W1:Y:S01]  /*0050*/  S2R R13, SR_TID.Y ;  /* 0x00000000000d7919 */ /* 0x000e620000002200 */
[----:B------:R-:W2:Y:S01]  /*0060*/  LDCU.64 UR8, c[0x0][0x380] ;  /* 0x00007000ff0877ac */ /* 0x000ea20008000a00 */
[----:B------:R-:W1:Y:S01]  /*0070*/  S2R R0, SR_CTAID.Y ;  /* 0x0000000000007919 */ /* 0x000e620000002600 */
[----:B--2---:R-:W-:Y:S01]  /*0080*/  USHF.R.S32.HI UR6, URZ, 0x1f, UR8 ;  /* 0x0000001fff067899 */ /* 0x004fe20008011408 */
[----:B0-----:R-:W-:-:S05]  /*0090*/  IMAD R4, R5, UR4, R4 ;  /* 0x0000000405047c24 */ /* 0x001fca000f8e0204 */
[----:B------:R-:W-:Y:S01]  /*00a0*/  ISETP.GE.U32.AND P1, PT, R4, UR8, PT ;  /* 0x0000000804007c0c */ /* 0x000fe2000bf26070 */
[----:B-1----:R-:W-:-:S05]  /*00b0*/  IMAD R13, R0, UR5, R13 ;  /* 0x00000005000d7c24 */ /* 0x002fca000f8e020d */
[----:B------:R-:W-:-:S04]  /*00c0*/  ISETP.GE.AND P0, PT, R13, UR9, PT ;  /* 0x000000090d007c0c */ /* 0x000fc8000bf06270 */
[----:B------:R-:W-:-:S13]  /*00d0*/  ISETP.GE.OR.EX P0, PT, RZ, UR6, P0, P1 ;  /* 0x00000006ff007c0c */ /* 0x000fda0008706710 */
[----:B------:R-:W-:Y:S05]  /*00e0*/  @P0 EXIT ;  /* 0x000000000000094d */ /* 0x000fea0003800000 */
[----:B------:R-:W0:Y:S01]  /*00f0*/  LDC.64 R6, c[0x0][0x3a8] ;  /* 0x0000ea00ff067b82 */ /* 0x000e220000000a00 */
[----:B------:R-:W1:Y:S01]  /*0100*/  LDCU.64 UR4, c[0x0][0x358] ;  /* 0x00006b00ff0477ac */ /* 0x000e620008000a00 */
[----:B------:R-:W-:-:S04]  /*0110*/  IMAD R2, R13, UR8, R4 ;  /* 0x000000080d027c24 */ /* 0x000fc8000f8e0204 */
[----:B0-----:R-:W-:-:S06]  /*0120*/  IMAD.WIDE R6, R2, 0x4, R6 ;  /* 0x0000000402067825 */ /* 0x001fcc00078e0206 */
[----:B-1----:R-:W2:Y:S01]  /*0130*/  LDG.E R6, desc[UR4][R6.64] ;  /* 0x0000000406067981 */ /* 0x002ea2000c1e1900 */
[----:B------:R-:W-:Y:S01]  /*0140*/  BSSY.RECONVERGENT B0, `(.L_x_0) ;  /* 0x0000074000007945 */ /* 0x000fe20003800200 */
[----:B--2---:R-:W-:-:S13]  /*0150*/  ISETP.NE.AND P0, PT, R6, RZ, PT ;  /* 0x000000ff0600720c */ /* 0x004fda0003f05270 */
[----:B------:R-:W0:Y:S08]  /*0160*/  @P0 LDC.64 R8, c[0x0][0x3d0] ;  /* 0x0000f400ff080b82 */ /* 0x000e300000000a00 */
[----:B------:R-:W1:Y:S01]  /*0170*/  @P0 LDC.64 R10, c[0x0][0x3c8] ;  /* 0x0000f200ff0a0b82 */ /* 0x000e620000000a00 */
[----:B0-----:R-:W-:-:S05]  /*0180*/  @P0 IMAD.WIDE R8, R2, 0x4, R8 ;  /* 0x0000000402080825 */ /* 0x001fca00078e0208 */
[----:B------:R0:W-:Y:S01]  /*0190*/  @P0 STG.E desc[UR4][R8.64], RZ ;  /* 0x000000ff08000986 */ /* 0x0001e2000c101904 */
[----:B-1----:R-:W-:-:S05]  /*01a0*/  @P0 IMAD.WIDE R10, R2, 0x4, R10 ;  /* 0x00000004020a0825 */ /* 0x002fca00078e020a */
[----:B------:R0:W-:Y:S01]  /*01b0*/  @P0 STG.E desc[UR4][R10.64], RZ ;  /* 0x000000ff0a000986 */ /* 0x0001e2000c101904 */
[----:B------:R-:W-:Y:S05]  /*01c0*/  @P0 BRA `(.L_x_1) ;  /* 0x0000000400ac0947 */ /* 0x000fea0003800000 */
[----:B0-----:R-:W0:Y:S08]  /*01d0*/  LDC.64 R10, c[0x0][0x3c0] ;  /* 0x0000f000ff0a7b82 */ /* 0x001e300000000a00 */
[----:B------:R-:W1:Y:S01]  /*01e0*/  LDC.64 R8, c[0x0][0x3a0] ;  /* 0x0000e800ff087b82 */ /* 0x000e620000000a00 */
[----:B0-----:R-:W-:-:S05]  /*01f0*/  IMAD.WIDE R10, R2, 0x4, R10 ;  /* 0x00000004020a7825 */ /* 0x001fca00078e020a */
[----:B------:R-:W-:Y:S01]  /*0200*/  STG.E desc[UR4][R10.64], RZ ;  /* 0x000000ff0a007986 */ /* 0x000fe2000c101904 */
[----:B-1----:R-:W-:-:S05]  /*0210*/  IMAD.WIDE R8, R2, 0x24, R8 ;  /* 0x0000002402087825 */ /* 0x002fca00078e0208 */
[----:B------:R-:W2:Y:S02]  /*0220*/  LDG.E R0, desc[UR4][R8.64] ;  /* 0x0000000408007981 */ /* 0x000ea4000c1e1900 */
[----:B--2---:R-:W-:-:S05]  /*0230*/  FADD R3, RZ, R0 ;  /* 0x00000000ff037221 */ /* 0x004fca0000000000 */
[----:B------:R0:W-:Y:S04]  /*0240*/  STG.E desc[UR4][R10.64], R3 ;  /* 0x000000030a007986 */ /* 0x0001e8000c101904 */
[----:B------:R-:W2:Y:S02]  /*0250*/  LDG.E R0, desc[UR4][R8.64+0x4] ;  /* 0x0000040408007981 */ /* 0x000ea4000c1e1900 */
[----:B--2---:R-:W-:-:S05]  /*0260*/  FADD R7, R3, R0 ;  /* 0x0000000003077221 */ /* 0x004fca0000000000 */
[----:B------:R1:W-:Y:S04]  /*0270*/  STG.E desc[UR4][R10.64], R7 ;  /* 0x000000070a007986 */ /* 0x0003e8000c101904 */
[----:B------:R-:W2:Y:S02]  /*0280*/  LDG.E R0, desc[UR4][R8.64+0x8] ;  /* 0x0000080408007981 */ /* 0x000ea4000c1e1900 */
[----:B--2---:R-:W-:-:S05]  /*0290*/  FADD R15, R7, R0 ;  /* 0x00000000070f7221 */ /* 0x004fca0000000000 */
[----:B------:R2:W-:Y:S04]  /*02a0*/  STG.E desc[UR4][R10.64], R15 ;  /* 0x0000000f0a007986 */ /* 0x0005e8000c101904 */
[----:B------:R-:W3:Y:S02]  /*02b0*/  LDG.E R0, desc[UR4][R8.64+0xc] ;  /* 0x00000c0408007981 */ /* 0x000ee4000c1e1900 */
[----:B---3--:R-:W-:-:S05]  /*02c0*/  FADD R17, R15, R0 ;  /* 0x000000000f117221 */ /* 0x008fca0000000000 */
[----:B------:R3:W-:Y:S04]  /*02d0*/  STG.E desc[UR4][R10.64], R17 ;  /* 0x000000110a007986 */ /* 0x0007e8000c101904 */
[----:B------:R-:W0:Y:S02]  /*02e0*/  LDG.E R0, desc[UR4][R8.64+0x10] ;  /* 0x0000100408007981 */ /* 0x000e24000c1e1900 */
[----:B0-----:R-:W-:-:S05]  /*02f0*/  FADD R3, R17, R0 ;  /* 0x0000000011037221 */ /* 0x001fca0000000000 */
[----:B------:R0:W-:Y:S04]  /*0300*/  STG.E desc[UR4][R10.64], R3 ;  /* 0x000000030a007986 */ /* 0x0001e8000c101904 */
[----:B------:R-:W1:Y:S02]  /*0310*/  LDG.E R0, desc[UR4][R8.64+0x14] ;  /* 0x0000140408007981 */ /* 0x000e64000c1e1900 */
[----:B-1----:R-:W-:-:S05]  /*0320*/  FADD R7, R3, R0 ;  /* 0x0000000003077221 */ /* 0x002fca0000000000 */
        /* <DEDUP_REMOVED lines=10> */
[----:B------:R-:W4:Y:S04]  /*03d0*/  LDG.E R0, desc[UR4][R8.64+0x4] ;  /* 0x0000040408007981 */ /* 0x000f28000c1e1900 */
[----:B-1----:R-:W4:Y:S04]  /*03e0*/  LDG.E R7, desc[UR4][R8.64+0x14] ;  /* 0x0000140408077981 */ /* 0x002f28000c1e1900 */
[----:B------:R-:W5:Y:S04]  /*03f0*/  LDG.E R6, desc[UR4][R8.64+0xc] ;  /* 0x00000c0408067981 */ /* 0x000f68000c1e1900 */
[----:B------:R-:W5:Y:S04]  /*0400*/  LDG.E R19, desc[UR4][R8.64+0x18] ;  /* 0x0000180408137981 */ /* 0x000f68000c1e1900 */
[----:B--2---:R-:W2:Y:S04]  /*0410*/  LDG.E R15, desc[UR4][R8.64+0x20] ;  /* 0x00002004080f7981 */ /* 0x004ea8000c1e1900 */
[----:B------:R-:W3:Y:S01]  /*0420*/  LDG.E R21, desc[UR4][R8.64+0x1c] ;  /* 0x00001c0408157981 */ /* 0x000ee2000c1e1900 */
[----:B------:R-:W0:Y:S01]  /*0430*/  MUFU.RCP R12, R3 ;  /* 0x00000003000c7308 */ /* 0x000e220000001000 */
[----:B------:R-:W-:Y:S01]  /*0440*/  BSSY.RECONVERGENT B1, `(.L_x_2) ;  /* 0x0000010000017945 */ /* 0x000fe20003800200 */
[----:B----4-:R-:W-:Y:S01]  /*0450*/  FADD R0, R0, R7 ;  /* 0x0000000700007221 */ /* 0x010fe20000000000 */
[----:B0-----:R-:W-:-:S04]  /*0460*/  FFMA R7, -R3, R12, 1 ;  /* 0x3f80000003077423 */ /* 0x001fc8000000010c */
[----:B------:R-:W-:Y:S01]  /*0470*/  FFMA R7, R12, R7, R12 ;  /* 0x000000070c077223 */ /* 0x000fe2000000000c */
[----:B-----5:R-:W-:Y:S01]  /*0480*/  FADD R6, R6, R19 ;  /* 0x0000001306067221 */ /* 0x020fe20000000000 */
[----:B--2---:R-:W-:-:S03]  /*0490*/  FADD R0, R0, R15 ;  /* 0x0000000f00007221 */ /* 0x004fc60000000000 */
[----:B---3--:R-:W-:-:S04]  /*04a0*/  FADD R21, R6, R21 ;  /* 0x0000001506157221 */ /* 0x008fc80000000000 */
[----:B------:R-:W-:-:S04]  /*04b0*/  FADD R0, R0, -R21 ;  /* 0x8000001500007221 */ /* 0x000fc80000000000 */
[----:B------:R-:W0:Y:S01]  /*04c0*/  FCHK P0, R0, R3 ;  /* 0x0000000300007302 */ /* 0x000e220000000000 */
[----:B------:R-:W-:-:S04]  /*04d0*/  FFMA R6, R0, R7, RZ ;  /* 0x0000000700067223 */ /* 0x000fc800000000ff */
[----:B------:R-:W-:-:S04]  /*04e0*/  FFMA R12, -R3, R6, R0 ;  /* 0x00000006030c7223 */ /* 0x000fc80000000100 */
[----:B------:R-:W-:Y:S01]  /*04f0*/  FFMA R15, R7, R12, R6 ;  /* 0x0000000c070f7223 */ /* 0x000fe20000000006 */
[----:B0-----:R-:W-:Y:S06]  /*0500*/  @!P0 BRA `(.L_x_3) ;  /* 0x00000000000c8947 */ /* 0x001fec0003800000 */
[----:B------:R-:W-:-:S07]  /*0510*/  MOV R12, 0x530 ;  /* 0x00000530000c7802 */ /* 0x000fce0000000f00 */
[----:B------:R-:W-:Y:S05]  /*0520*/  CALL.REL.NOINC `($__internal_1_$__cuda_sm3x_div_rn_noftz_f32_slowpath) ;  /* 0x0000000400f87944 */ /* 0x000fea0003c00000 */
[----:B------:R-:W-:-:S07]  /*0530*/  MOV R15, R0 ;  /* 0x00000000000f7202 */ /* 0x000fce0000000f00 */
.L_x_3:
[----:B------:R-:W-:Y:S05]  /*0540*/  BSYNC.RECONVERGENT B1 ;  /* 0x0000000000017941 */ /* 0x000fea0003800200 */
.L_x_2:
[----:B------:R-:W0:Y:S02]  /*0550*/  LDC.64 R6, c[0x0][0x3c8] ;  /* 0x0000f200ff067b82 */ /* 0x000e240000000a00 */
[----:B0-----:R-:W-:-:S05]  /*0560*/  IMAD.WIDE R6, R2, 0x4, R6 ;  /* 0x0000000402067825 */ /* 0x001fca00078e0206 */
[----:B------:R0:W-:Y:S04]  /*0570*/  STG.E desc[UR4][R6.64], R15 ;  /* 0x0000000f06007986 */ /* 0x0001e8000c101904 */
[----:B------:R-:W2:Y:S04]  /*0580*/  LDG.E R11, desc[UR4][R10.64] ;  /* 0x000000040a0b7981 */ /* 0x000ea8000c1e1900 */
[----:B------:R-:W3:Y:S04]  /*0590*/  LDG.E R0, desc[UR4][R8.64+0x8] ;  /* 0x0000080408007981 */ /* 0x000ee8000c1e1900 */
[----:B------:R-:W3:Y:S04]  /*05a0*/  LDG.E R3, desc[UR4][R8.64+0x14] ;  /* 0x0000140408037981 */ /* 0x000ee8000c1e1900 */
[----:B------:R-:W4:Y:S04]  /*05b0*/  LDG.E R12, desc[UR4][R8.64+0x10] ;  /* 0x00001004080c7981 */ /* 0x000f28000c1e1900 */
[----:B------:R-:W4:Y:S04]  /*05c0*/  LDG.E R19, desc[UR4][R8.64+0x1c] ;  /* 0x00001c0408137981 */ /* 0x000f28000c1e1900 */
[----:B------:R-:W5:Y:S04]  /*05d0*/  LDG.E R17, desc[UR4][R8.64+0x18] ;  /* 0x0000180408117981 */ /* 0x000f68000c1e1900 */
[----:B------:R-:W5:Y:S01]  /*05e0*/  LDG.E R21, desc[UR4][R8.64+0x20] ;  /* 0x0000200408157981 */ /* 0x000f62000c1e1900 */
[----:B------:R-:W-:Y:S01]  /*05f0*/  BSSY.RECONVERGENT B1, `(.L_x_4) ;  /* 0x0000012000017945 */ /* 0x000fe20003800200 */
[----:B--2---:R-:W1:Y:S01]  /*0600*/  MUFU.RCP R14, R11 ;  /* 0x0000000b000e7308 */ /* 0x004e620000001000 */
[----:B---3--:R-:W-:Y:S01]  /*0610*/  FADD R0, R0, R3 ;  /* 0x0000000300007221 */ /* 0x008fe20000000000 */
[----:B----4-:R-:W-:Y:S01]  /*0620*/  FADD R12, R12, R19 ;  /* 0x000000130c0c7221 */ /* 0x010fe20000000000 */
[----:B-1----:R-:W-:-:S02]  /*0630*/  FFMA R3, -R11, R14, 1 ;  /* 0x3f8000000b037423 */ /* 0x002fc4000000010e */
[----:B-----5:R-:W-:Y:S02]  /*0640*/  FADD R0, R0, R17 ;  /* 0x0000001100007221 */ /* 0x020fe40000000000 */
[----:B------:R-:W-:Y:S01]  /*0650*/  FFMA R3, R14, R3, R14 ;  /* 0x000000030e037223 */ /* 0x000fe2000000000e */
[----:B------:R-:W-:-:S04]  /*0660*/  FADD R21, R12, R21 ;  /* 0x000000150c157221 */ /* 0x000fc80000000000 */
[----:B------:R-:W-:-:S04]  /*0670*/  FADD R0, R0, -R21 ;  /* 0x8000001500007221 */ /* 0x000fc80000000000 */
[----:B------:R-:W1:Y:S01]  /*0680*/  FCHK P0, R0, R11 ;  /* 0x0000000b00007302 */ /* 0x000e620000000000 */
[----:B------:R-:W-:-:S04]  /*0690*/  FFMA R10, R0, R3, RZ ;  /* 0x00000003000a7223 */ /* 0x000fc800000000ff */
[----:B------:R-:W-:-:S04]  /*06a0*/  FFMA R8, -R11, R10, R0 ;  /* 0x0000000a0b087223 */ /* 0x000fc80000000100 */
[----:B------:R-:W-:Y:S01]  /*06b0*/  FFMA R3, R3, R8, R10 ;  /* 0x0000000803037223 */ /* 0x000fe2000000000a */
[----:B01----:R-:W-:Y:S06]  /*06c0*/  @!P0 BRA `(.L_x_5) ;  /* 0x0000000000108947 */ /* 0x003fec0003800000 */
[----:B------:R-:W-:Y:S01]  /*06d0*/  IMAD.MOV.U32 R3, RZ, RZ, R11 ;  /* 0x000000ffff037224 */ /* 0x000fe200078e000b */
[----:B------:R-:W-:-:S07]  /*06e0*/  MOV R12, 0x700 ;  /* 0x00000700000c7802 */ /* 0x000fce0000000f00 */
[----:B------:R-:W-:Y:S05]  /*06f0*/  CALL.REL.NOINC `($__internal_1_$__cuda_sm3x_div_rn_noftz_f32_slowpath) ;  /* 0x0000000400847944 */ /* 0x000fea0003c00000 */
[----:B------:R-:W-:-:S07]  /*0700*/  MOV R3, R0 ;  /* 0x0000000000037202 */ /* 0x000fce0000000f00 */
.L_x_5:
[----:B------:R-:W-:Y:S05]  /*0710*/  BSYNC.RECONVERGENT B1 ;  /* 0x0000000000017941 */ /* 0x000fea0003800200 */
.L_x_4:
[----:B------:R-:W0:Y:S02]  /*0720*/  LDC.64 R8, c[0x0][0x3d0] ;  /* 0x0000f400ff087b82 */ /* 0x000e240000000a00 */
[----:B0-----:R-:W-:-:S05]  /*0730*/  IMAD.WIDE R8, R2, 0x4, R8 ;  /* 0x0000000402087825 */ /* 0x001fca00078e0208 */
[----:B------:R0:W-:Y:S04]  /*0740*/  STG.E desc[UR4][R8.64], R3 ;  /* 0x0000000308007986 */ /* 0x0001e8000c101904 */
[----:B------:R-:W2:Y:S01]  /*0750*/  LDG.E R6, desc[UR4][R6.64] ;  /* 0x0000000406067981 */ /* 0x000ea2000c1e1900 */
[----:B------:R-:W-:Y:S01]  /*0760*/  FMUL R11, R3, R3 ;  /* 0x00000003030b7220 */ /* 0x000fe20000400000 */
[----:B------:R-:W-:Y:S03]  /*0770*/  BSSY.RECONVERGENT B1, `(.L_x_6) ;  /* 0x000000d000017945 */ /* 0x000fe60003800200 */
[----:B--2---:R-:W-:-:S04]  /*0780*/  FFMA R12, R6, R6, R11 ;  /* 0x00000006060c7223 */ /* 0x004fc8000000000b */
[----:B------:R-:W-:Y:S01]  /*0790*/  VIADD R0, R12, 0xf3000000 ;  /* 0xf30000000c007836 */ /* 0x000fe20000000000 */
[----:B------:R0:W1:Y:S04]  /*07a0*/  MUFU.RSQ R11, R12 ;  /* 0x0000000c000b7308 */ /* 0x0000680000001400 */
[----:B------:R-:W-:-:S13]  /*07b0*/  ISETP.GT.U32.AND P0, PT, R0, 0x727fffff, PT ;  /* 0x727fffff0000780c */ /* 0x000fda0003f04070 */
[----:B01----:R-:W-:Y:S05]  /*07c0*/  @!P0 BRA `(.L_x_7) ;  /* 0x00000000000c8947 */ /* 0x003fea0003800000 */
[----:B------:R-:W-:-:S07]  /*07d0*/  MOV R10, 0x7f0 ;  /* 0x000007f0000a7802 */ /* 0x000fce0000000f00 */
[----:B------:R-:W-:Y:S05]  /*07e0*/  CALL.REL.NOINC `($__internal_0_$__cuda_sm20_sqrt_rn_f32_slowpath) ;  /* 0x0000000000ec7944 */ /* 0x000fea0003c00000 */
[----:B------:R-:W-:Y:S05]  /*07f0*/  BRA `(.L_x_8) ;  /* 0x0000000000107947 */ /* 0x000fea0003800000 */
.L_x_7:
[----:B------:R-:W-:Y:S01]  /*0800*/  FMUL.FTZ R3, R12, R11 ;  /* 0x0000000b0c037220 */ /* 0x000fe20000410000 */
[----:B------:R-:W-:-:S03]  /*0810*/  FMUL.FTZ R6, R11, 0.5 ;  /* 0x3f0000000b067820 */ /* 0x000fc60000410000 */
[----:B------:R-:W-:-:S04]  /*0820*/  FFMA R0, -R3, R3, R12 ;  /* 0x0000000303007223 */ /* 0x000fc8000000010c */
[----:B------:R-:W-:-:S07]  /*0830*/  FFMA R3, R0, R6, R3 ;  /* 0x0000000600037223 */ /* 0x000fce0000000003 */
.L_x_8:
[----:B------:R-:W-:Y:S05]  /*0840*/  BSYNC.RECONVERGENT B1 ;  /* 0x0000000000017941 */ /* 0x000fea0003800200 */
.L_x_6:
[----:B------:R-:W0:Y:S02]  /*0850*/  LDC.64 R6, c[0x0][0x3b0] ;  /* 0x0000ec00ff067b82 */ /* 0x000e240000000a00 */
[----:B0-----:R-:W-:-:S05]  /*0860*/  IMAD.WIDE R6, R2, 0x4, R6 ;  /* 0x0000000402067825 */ /* 0x001fca00078e0206 */
[----:B------:R1:W-:Y:S02]  /*0870*/  STG.E desc[UR4][R6.64], R3 ;  /* 0x0000000306007986 */ /* 0x0003e4000c101904 */
.L_x_1:
[----:B------:R-:W-:Y:S05]  /*0880*/  BSYNC.RECONVERGENT B0 ;  /* 0x0000000000007941 */ /* 0x000fea0003800200 */
.L_x_0:
[----:B------:R-:W-:Y:S01]  /*0890*/  ISETP.NE.AND P0, PT, R13, RZ, PT ;  /* 0x000000ff0d00720c */ /* 0x000fe20003f05270 */
[----:B------:R-:W-:Y:S03]  /*08a0*/  BSSY.RECONVERGENT B0, `(.L_x_9) ;  /* 0x000000b000007945 */ /* 0x000fe60003800200 */
[----:B------:R-:W-:-:S13]  /*08b0*/  ISETP.EQ.OR P0, PT, R4, RZ, !P0 ;  /* 0x000000ff0400720c */ /* 0x000fda0004702670 */
[----:B------:R-:W-:Y:S05]  /*08c0*/  @P0 BRA `(.L_x_10) ;  /* 0x0000000000200947 */ /* 0x000fea0003800000 */
[----:B0-----:R-:W1:Y:S02]  /*08d0*/  LDC.64 R8, c[0x0][0x380] ;  /* 0x0000e000ff087b82 */ /* 0x001e640000000a00 */
[----:B-1----:R-:W-:Y:S01]  /*08e0*/  IADD3 R3, PT, PT, R8, -0x1, RZ ;  /* 0xffffffff08037810 */ /* 0x002fe20007ffe0ff */
[----:B------:R-:W-:-:S03]  /*08f0*/  VIADD R0, R9, 0xffffffff ;  /* 0xffffffff09007836 */ /* 0x000fc60000000000 */
[----:B------:R-:W-:Y:S02]  /*0900*/  ISETP.NE.U32.AND P0, PT, R4, R3, PT ;  /* 0x000000030400720c */ /* 0x000fe40003f05070 */
[----:B------:R-:W-:Y:S02]  /*0910*/  SHF.R.S32.HI R3, RZ, 0x1f, R3 ;  /* 0x0000001fff037819 */ /* 0x000fe40000011403 */
[----:B------:R-:W-:Y:S02]  /*0920*/  ISETP.NE.AND P1, PT, R13, R0, PT ;  /* 0x000000000d00720c */ /* 0x000fe40003f25270 */
[----:B------:R-:W-:-:S13]  /*0930*/  ISETP.NE.AND.EX P0, PT, RZ, R3, PT, P0 ;  /* 0x00000003ff00720c */ /* 0x000fda0003f05300 */
[----:B------:R-:W-:Y:S05]  /*0940*/  @P1 BRA P0, `(.L_x_11) ;  /* 0x0000000000141947 */ /* 0x000fea0000000000 */
.L_x_10:
[----:B------:R-:W-:Y:S05]  /*0950*/  BSYNC.RECONVERGENT B0 ;  /* 0x0000000000007941 */ /* 0x000fea0003800200 */
.L_x_9:
[----:B------:R-:W1:Y:S02]  /*0960*/  LDC.64 R4, c[0x0][0x3b8] ;  /* 0x0000ee00ff047b82 */ /* 0x000e640000000a00 */
[----:B-1----:R-:W-:-:S05]  /*0970*/  IMAD.WIDE R2, R2, 0x4, R4 ;  /* 0x0000000402027825 */ /* 0x002fca00078e0204 */
[----:B------:R-:W-:Y:S01]  /*0980*/  STG.E desc[UR4][R2.64], RZ ;  /* 0x000000ff02007986 */ /* 0x000fe2000c101904 */
[----:B------:R-:W-:Y:S05]  /*0990*/  EXIT ;  /* 0x000000000000794d */ /* 0x000fea0003800000 */
.L_x_11:
[----:B------:R-:W-:Y:S01]  /*09a0*/  IADD3 R13, PT, PT, R13, 0x1, RZ ;  /* 0x000000010d0d7810 */ /* 0x000fe20007ffe0ff */
[----:B------:R-:W0:Y:S03]  /*09b0*/  LDCU.64 UR10, c[0x0][0x3c8] ;  /* 0x00007900ff0a77ac */ /* 0x000e260008000a00 */
[----:B------:R-:W-:Y:S01]  /*09c0*/  IADD3 R3, P0, PT, R13, -0x2, RZ ;  /* 0xfffffffe0d037810 */ /* 0x000fe20007f1e0ff */
[----:B------:R-:W1:Y:S04]  /*09d0*/  LDCU.64 UR8, c[0x0][0x3d0] ;  /* 0x00007a00ff0877ac */ /* 0x000e680008000a00 */
[----:B------:R-:W-:-:S04]  /*09e0*/  IMAD.X R5, RZ, RZ, -0x1, P0 ;  /* 0xffffffffff057424 */ /* 0x000fc800000e06ff */
[----:B------:R-:W-:Y:S02]  /*09f0*/  IMAD R0, R5, R8, RZ ;  /* 0x0000000805007224 */ /* 0x000fe400078e02ff */
[----:B------:R-:W-:-:S03]  /*0a00*/  HFMA2 R5, -RZ, RZ, 0, 0 ;  /* 0x00000000ff057431 */ /* 0x000fc600000001ff */
[----:B------:R-:W-:-:S04]  /*0a10*/  IMAD.WIDE.U32 R6, R3, R8, R4 ;  /* 0x0000000803067225 */ /* 0x000fc800078e0004 */
[----:B------:R-:W-:Y:S01]  /*0a20*/  IMAD R3, R3, UR6, R0 ;  /* 0x0000000603037c24 */ /* 0x000fe2000f8e0200 */
[-C--:B------:R-:W-:Y:S01]  /*0a30*/  IADD3 R0, P0, PT, R6, R8.reuse, RZ ;  /* 0x0000000806007210 */ /* 0x080fe20007f1e0ff */
[----:B------:R-:W-:-:S03]  /*0a40*/  IMAD.WIDE.U32 R8, R13, R8, R4 ;  /* 0x000000080d087225 */ /* 0x000fc600078e0004 */
[----:B0-----:R-:W-:Y:S01]  /*0a50*/  LEA R4, P1, R0, UR10, 0x2 ;  /* 0x0000000a00047c11 */ /* 0x001fe2000f8210ff */
[----:B------:R-:W-:Y:S02]  /*0a60*/  IMAD.IADD R7, R7, 0x1, R3 ;  /* 0x0000000107077824 */ /* 0x000fe400078e0203 */
[----:B------:R-:W-:-:S03]  /*0a70*/  IMAD R13, R13, UR6, R9 ;  /* 0x000000060d0d7c24 */ /* 0x000fc6000f8e0209 */
[----:B------:R-:W-:Y:S02]  /*0a80*/  IADD3.X R3, PT, PT, R7, UR6, RZ, P0, !PT ;  /* 0x0000000607037c10 */ /* 0x000fe400087fe4ff */
[----:B-1----:R-:W-:Y:S02]  /*0a90*/  LEA R10, P0, R8, UR8, 0x2 ;  /* 0x00000008080a7c11 */ /* 0x002fe4000f8010ff */
[----:B------:R-:W-:Y:S02]  /*0aa0*/  LEA.HI.X R5, R0, UR11, R3, 0x2, P1 ;  /* 0x0000000b00057c11 */ /* 0x000fe400088f1403 */
[----:B------:R-:W-:Y:S02]  /*0ab0*/  LEA R12, P1, R6, UR8, 0x2 ;  /* 0x00000008060c7c11 */ /* 0x000fe4000f8210ff */
[----:B------:R-:W-:Y:S01]  /*0ac0*/  LEA.HI.X R11, R8, UR9, R13, 0x2, P0 ;  /* 0x00000009080b7c11 */ /* 0x000fe200080f140d */
[----:B------:R-:W2:Y:S01]  /*0ad0*/  LDG.E R0, desc[UR4][R4.64+0x4] ;  /* 0x0000040404007981 */ /* 0x000ea2000c1e1900 */
[----:B------:R-:W-:-:S02]  /*0ae0*/  LEA.HI.X R13, R6, UR9, R7, 0x2, P1 ;  /* 0x00000009060d7c11 */ /* 0x000fc400088f1407 */
[----:B------:R-:W0:Y:S01]  /*0af0*/  LDC.64 R6, c[0x0][0x3b8] ;  /* 0x0000ee00ff067b82 */ /* 0x000e220000000a00 */
[----:B------:R-:W2:Y:S04]  /*0b00*/  LDG.E R3, desc[UR4][R4.64+-0x4] ;  /* 0xfffffc0404037981 */ /* 0x000ea8000c1e1900 */
[----:B------:R-:W3:Y:S04]  /*0b10*/  LDG.E R10, desc[UR4][R10.64] ;  /* 0x000000040a0a7981 */ /* 0x000ee8000c1e1900 */
[----:B------:R-:W3:Y:S01]  /*0b20*/  LDG.E R13, desc[UR4][R12.64] ;  /* 0x000000040c0d7981 */ /* 0x000ee2000c1e1900 */
[----:B0-----:R-:W-:-:S04]  /*0b30*/  IMAD.WIDE R6, R2, 0x4, R6 ;  /* 0x0000000402067825 */ /* 0x001fc800078e0206 */
[----:B--2---:R-:W-:-:S04]  /*0b40*/  FADD R3, R0, -R3 ;  /* 0x8000000300037221 */ /* 0x004fc80000000000 */
[----:B------:R-:W-:Y:S01]  /*0b50*/  FMUL R3, R3, 0.5 ;  /* 0x3f00000003037820 */ /* 0x000fe20000400000 */
[----:B---3--:R-:W-:-:S04]  /*0b60*/  FADD R0, R10, -R13 ;  /* 0x8000000d0a007221 */ /* 0x008fc80000000000 */
[----:B------:R-:W-:-:S05]  /*0b70*/  FFMA R3, R0, 0.5, -R3 ;  /* 0x3f00000000037823 */ /* 0x000fca0000000803 */
[----:B------:R-:W-:Y:S01]  /*0b80*/  STG.E desc[UR4][R6.64], R3 ;  /* 0x0000000306007986 */ /* 0x000fe2000c101904 */
[----:B------:R-:W-:Y:S05]  /*0b90*/  EXIT ;  /* 0x000000000000794d */ /* 0x000fea0003800000 */
        .weak           $__internal_0_$__cuda_sm20_sqrt_rn_f32_slowpath
        .type           $__internal_0_$__cuda_sm20_sqrt_rn_f32_slowpath,@function
        .size           $__internal_0_$__cuda_sm20_sqrt_rn_f32_slowpath,($__internal_1_$__cuda_sm3x_div_rn_noftz_f32_slowpath - $__internal_0_$__cuda_sm20_sqrt_rn_f32_slowpath)
$__internal_0_$__cuda_sm20_sqrt_rn_f32_slowpath:
[----:B------:R-:W-:-:S13]  /*0ba0*/  LOP3.LUT P0, RZ, R12, 0x7fffffff, RZ, 0xc0, !PT ;  /* 0x7fffffff0cff7812 */ /* 0x000fda000780c0ff */
[----:B------:R-:W-:Y:S01]  /*0bb0*/  @!P0 MOV R3, R12 ;  /* 0x0000000c00038202 */ /* 0x000fe20000000f00 */
[----:B------:R-:W-:Y:S06]  /*0bc0*/  @!P0 BRA `(.L_x_12) ;  /* 0x0000000000448947 */ /* 0x000fec0003800000 */
[----:B------:R-:W-:Y:S01]  /*0bd0*/  FSETP.GEU.FTZ.AND P0, PT, R12, RZ, PT ;  /* 0x000000ff0c00720b */ /* 0x000fe20003f1e000 */
[----:B------:R-:W-:-:S12]  /*0be0*/  IMAD.MOV.U32 R0, RZ, RZ, R12 ;  /* 0x000000ffff007224 */ /* 0x000fd800078e000c */
[----:B------:R-:W-:Y:S01]  /*0bf0*/  @!P0 MOV R3, 0x7fffffff ;  /* 0x7fffffff00038802 */ /* 0x000fe20000000f00 */
[----:B------:R-:W-:Y:S06]  /*0c00*/  @!P0 BRA `(.L_x_12) ;  /* 0x0000000000348947 */ /* 0x000fec0003800000 */
[----:B------:R-:W-:-:S13]  /*0c10*/  FSETP.GTU.FTZ.AND P0, PT, |R0|, +INF , PT ;  /* 0x7f8000000000780b */ /* 0x000fda0003f1c200 */
[----:B------:R-:W-:Y:S01]  /*0c20*/  @P0 FADD.FTZ R3, R0, 1 ;  /* 0x3f80000000030421 */ /* 0x000fe20000010000 */
[----:B------:R-:W-:Y:S06]  /*0c30*/  @P0 BRA `(.L_x_12) ;  /* 0x0000000000280947 */ /* 0x000fec0003800000 */
[----:B------:R-:W-:-:S13]  /*0c40*/  FSETP.NEU.FTZ.AND P0, PT, |R0|, +INF , PT ;  /* 0x7f8000000000780b */ /* 0x000fda0003f1d200 */
[----:B------:R-:W-:-:S04]  /*0c50*/  @P0 FFMA R6, R0, 1.84467440737095516160e+19, RZ ;  /* 0x5f80000000060823 */ /* 0x000fc800000000ff */
[----:B------:R-:W0:Y:S02]  /*0c60*/  @P0 MUFU.RSQ R3, R6 ;  /* 0x0000000600030308 */ /* 0x000e240000001400 */
[----:B0-----:R-:W-:Y:S01]  /*0c70*/  @P0 FMUL.FTZ R7, R6, R3 ;  /* 0x0000000306070220 */ /* 0x001fe20000410000 */
[----:B------:R-:W-:Y:S01]  /*0c80*/  @P0 FMUL.FTZ R9, R3, 0.5 ;  /* 0x3f00000003090820 */ /* 0x000fe20000410000 */
[----:B------:R-:W-:Y:S02]  /*0c90*/  @!P0 IMAD.MOV.U32 R3, RZ, RZ, R0 ;  /* 0x000000ffff038224 */ /* 0x000fe400078e0000 */
[----:B------:R-:W-:-:S04]  /*0ca0*/  @P0 FADD.FTZ R8, -R7, -RZ ;  /* 0x800000ff07080221 */ /* 0x000fc80000010100 */
[----:B------:R-:W-:-:S04]  /*0cb0*/  @P0 FFMA R8, R7, R8, R6 ;  /* 0x0000000807080223 */ /* 0x000fc80000000006 */
[----:B------:R-:W-:-:S04]  /*0cc0*/  @P0 FFMA R8, R8, R9, R7 ;  /* 0x0000000908080223 */ /* 0x000fc80000000007 */
[----:B------:R-:W-:-:S07]  /*0cd0*/  @P0 FMUL.FTZ R3, R8, 2.3283064365386962891e-10 ;  /* 0x2f80000008030820 */ /* 0x000fce0000410000 */
.L_x_12:
[----:B------:R-:W-:Y:S01]  /*0ce0*/  MOV R6, R10 ;  /* 0x0000000a00067202 */ /* 0x000fe20000000f00 */
[----:B------:R-:W-:-:S04]  /*0cf0*/  IMAD.MOV.U32 R7, RZ, RZ, 0x0 ;  /* 0x00000000ff077424 */ /* 0x000fc800078e00ff */
[----:B------:R-:W-:Y:S05]  /*0d00*/  RET.REL.NODEC R6 `(_Z11calc_values7t_paramP7t_speedPiPfS3_S3_S3_S3_) ;  /* 0xfffffff006bc7950 */ /* 0x000fea0003c3ffff */
        .weak           $__internal_1_$__cuda_sm3x_div_rn_noftz_f32_slowpath
        .type           $__internal_1_$__cuda_sm3x_div_rn_noftz_f32_slowpath,@function
        .size           $__internal_1_$__cuda_sm3x_div_rn_noftz_f32_slowpath,(.L_x_84 - $__internal_1_$__cuda_sm3x_div_rn_noftz_f32_slowpath)
$__internal_1_$__cuda_sm3x_div_rn_noftz_f32_slowpath:
[----:B------:R-:W-:Y:S01]  /*0d10*/  SHF.R.U32.HI R15, RZ, 0x17, R3 ;  /* 0x00000017ff0f7819 */ /* 0x000fe20000011603 */
[----:B------:R-:W-:Y:S01]  /*0d20*/  BSSY.RECONVERGENT B2, `(.L_x_13) ;  /* 0x0000062000027945 */ /* 0x000fe20003800200 */
[----:B------:R-:W-:Y:S02]  /*0d30*/  SHF.R.U32.HI R14, RZ, 0x17, R0 ;  /* 0x00000017ff0e7819 */ /* 0x000fe40000011600 */
[----:B------:R-:W-:Y:S02]  /*0d40*/  LOP3.LUT R15, R15, 0xff, RZ, 0xc0, !PT ;  /* 0x000000ff0f0f7812 */ /* 0x000fe400078ec0ff */
[----:B------:R-:W-:Y:S02]  /*0d50*/  LOP3.LUT R18, R14, 0xff, RZ, 0xc0, !PT ;  /* 0x000000ff0e127812 */ /* 0x000fe400078ec0ff */
[----:B------:R-:W-:-:S03]  /*0d60*/  IADD3 R17, PT, PT, R15, -0x1, RZ ;  /* 0xffffffff0f117810 */ /* 0x000fc60007ffe0ff */
[----:B------:R-:W-:Y:S01]  /*0d70*/  VIADD R16, R18, 0xffffffff ;  /* 0xffffffff12107836 */ /* 0x000fe20000000000 */
[----:B------:R-:W-:-:S04]  /*0d80*/  ISETP.GT.U32.AND P0, PT, R17, 0xfd, PT ;  /* 0x000000fd1100780c */ /* 0x000fc80003f04070 */
[----:B------:R-:W-:-:S13]  /*0d90*/  ISETP.GT.U32.OR P0, PT, R16, 0xfd, P0 ;  /* 0x000000fd1000780c */ /* 0x000fda0000704470 */
[----:B------:R-:W-:Y:S01]  /*0da0*/  @!P0 MOV R14, RZ ;  /* 0x000000ff000e8202 */ /* 0x000fe20000000f00 */
[----:B------:R-:W-:Y:S06]  /*0db0*/  @!P0 BRA `(.L_x_14) ;  /* 0x00000000005c8947 */ /* 0x000fec0003800000 */
[----:B------:R-:W-:Y:S02]  /*0dc0*/  FSETP.GTU.FTZ.AND P0, PT, |R0|, +INF , PT ;  /* 0x7f8000000000780b */ /* 0x000fe40003f1c200 */
[----:B------:R-:W-:-:S04]  /*0dd0*/  FSETP.GTU.FTZ.AND P1, PT, |R3|, +INF , PT ;  /* 0x7f8000000300780b */ /* 0x000fc80003f3c200 */
[----:B------:R-:W-:-:S13]  /*0de0*/  PLOP3.LUT P0, PT, P0, P1, PT, 0xf8, 0x8f ;  /* 0x00000000008f781c */ /* 0x000fda0000703f70 */
[----:B------:R-:W-:Y:S05]  /*0df0*/  @P0 BRA `(.L_x_15) ;  /* 0x00000004004c0947 */ /* 0x000fea0003800000 */
[----:B------:R-:W-:-:S13]  /*0e00*/  LOP3.LUT P0, RZ, R3, 0x7fffffff, R0, 0xc8, !PT ;  /* 0x7fffffff03ff7812 */ /* 0x000fda000780c800 */
[----:B------:R-:W-:Y:S05]  /*0e10*/  @!P0 BRA `(.L_x_16) ;  /* 0x00000004003c8947 */ /* 0x000fea0003800000 */
[C---:B------:R-:W-:Y:S02]  /*0e20*/  FSETP.NEU.FTZ.AND P2, PT, |R0|.reuse, +INF , PT ;  /* 0x7f8000000000780b */ /* 0x040fe40003f5d200 */
[----:B------:R-:W-:Y:S02]  /*0e30*/  FSETP.NEU.FTZ.AND P1, PT, |R3|, +INF , PT ;  /* 0x7f8000000300780b */ /* 0x000fe40003f3d200 */
[----:B------:R-:W-:-:S11]  /*0e40*/  FSETP.NEU.FTZ.AND P0, PT, |R0|, +INF , PT ;  /* 0x7f8000000000780b */ /* 0x000fd60003f1d200 */
[----:B------:R-:W-:Y:S05]  /*0e50*/  @!P1 BRA !P2, `(.L_x_16) ;  /* 0x00000004002c9947 */ /* 0x000fea0005000000 */
[----:B------:R-:W-:-:S04]  /*0e60*/  LOP3.LUT P2, RZ, R0, 0x7fffffff, RZ, 0xc0, !PT ;  /* 0x7fffffff00ff7812 */ /* 0x000fc8000784c0ff */
[----:B------:R-:W-:-:S13]  /*0e70*/  PLOP3.LUT P1, PT, P1, P2, PT, 0x2f, 0xf2 ;  /* 0x0000000000f2781c */ /* 0x000fda0000f24577 */
[----:B------:R-:W-:Y:S05]  /*0e80*/  @P1 BRA `(.L_x_17) ;  /* 0x0000000400181947 */ /* 0x000fea0003800000 */
[----:B------:R-:W-:-:S04]  /*0e90*/  LOP3.LUT P1, RZ, R3, 0x7fffffff, RZ, 0xc0, !PT ;  /* 0x7fffffff03ff7812 */ /* 0x000fc8000782c0ff */
[----:B------:R-:W-:-:S13]  /*0ea0*/  PLOP3.LUT P0, PT, P0, P1, PT, 0x2f, 0xf2 ;  /* 0x0000000000f2781c */ /* 0x000fda0000702577 */
[----:B------:R-:W-:Y:S05]  /*0eb0*/  @P0 BRA `(.L_x_18) ;  /* 0x0000000400000947 */ /* 0x000fea0003800000 */
[----:B------:R-:W-:Y:S02]  /*0ec0*/  ISETP.GE.AND P0, PT, R16, RZ, PT ;  /* 0x000000ff1000720c */ /* 0x000fe40003f06270 */
[----:B------:R-:W-:-:S11]  /*0ed0*/  ISETP.GE.AND P1, PT, R17, RZ, PT ;  /* 0x000000ff1100720c */ /* 0x000fd60003f26270 */
[----:B------:R-:W-:Y:S01]  /*0ee0*/  @P0 IMAD.MOV.U32 R14, RZ, RZ, RZ ;  /* 0x000000ffff0e0224 */ /* 0x000fe200078e00ff */
[----:B------:R-:W-:Y:S01]  /*0ef0*/  @!P0 MOV R14, 0xffffffc0 ;  /* 0xffffffc0000e8802 */ /* 0x000fe20000000f00 */
[----:B------:R-:W-:Y:S01]  /*0f00*/  @!P0 FFMA R0, R0, 1.84467440737095516160e+19, RZ ;  /* 0x5f80000000008823 */ /* 0x000fe200000000ff */
[----:B------:R-:W-:-:S03]  /*0f10*/  @!P1 FFMA R3, R3, 1.84467440737095516160e+19, RZ ;  /* 0x5f80000003039823 */ /* 0x000fc600000000ff */
[----:B------:R-:W-:-:S07]  /*0f20*/  @!P1 VIADD R14, R14, 0x40 ;  /* 0x000000400e0e9836 */ /* 0x000fce0000000000 */
.L_x_14:
[----:B------:R-:W-:Y:S01]  /*0f30*/  LEA R16, R15, 0xc0800000, 0x17 ;  /* 0xc08000000f107811 */ /* 0x000fe200078eb8ff */
[----:B------:R-:W-:Y:S03]  /*0f40*/  BSSY.RECONVERGENT B3, `(.L_x_19) ;  /* 0x0000036000037945 */ /* 0x000fe60003800200 */
[----:B------:R-:W-:Y:S02]  /*0f50*/  IADD3 R17, PT, PT, -R16, R3, RZ ;  /* 0x0000000310117210 */ /* 0x000fe40007ffe1ff */
[----:B------:R-:W-:Y:S02]  /*0f60*/  IADD3 R16, PT, PT, R18, -0x7f, RZ ;  /* 0xffffff8112107810 */ /* 0x000fe40007ffe0ff */
[----:B------:R0:W1:Y:S01]  /*0f70*/  MUFU.RCP R3, R17 ;  /* 0x0000001100037308 */ /* 0x0000620000001000 */
[----:B------:R-:W-:Y:S02]  /*0f80*/  FADD.FTZ R19, -R17, -RZ ;  /* 0x800000ff11137221 */ /* 0x000fe40000010100 */
[C---:B------:R-:W-:Y:S01]  /*0f90*/  IMAD R0, R16.reuse, -0x800000, R0 ;  /* 0xff80000010007824 */ /* 0x040fe200078e0200 */
[----:B0-----:R-:W-:-:S05]  /*0fa0*/  IADD3 R17, PT, PT, R16, 0x7f, -R15 ;  /* 0x0000007f10117810 */ /* 0x001fca0007ffe80f */
[----:B------:R-:W-:Y:S02]  /*0fb0*/  IMAD.IADD R17, R17, 0x1, R14 ;  /* 0x0000000111117824 */ /* 0x000fe400078e020e */
[----:B-1----:R-:W-:-:S04]  /*0fc0*/  FFMA R18, R3, R19, 1 ;  /* 0x3f80000003127423 */ /* 0x002fc80000000013 */
[----:B------:R-:W-:-:S04]  /*0fd0*/  FFMA R3, R3, R18, R3 ;  /* 0x0000001203037223 */ /* 0x000fc80000000003 */
[----:B------:R-:W-:-:S04]  /*0fe0*/  FFMA R18, R0, R3, RZ ;  /* 0x0000000300127223 */ /* 0x000fc800000000ff */
[----:B------:R-:W-:-:S04]  /*0ff0*/  FFMA R20, R19, R18, R0 ;  /* 0x0000001213147223 */ /* 0x000fc80000000000 */
[----:B------:R-:W-:-:S04]  /*1000*/  FFMA R20, R3, R20, R18 ;  /* 0x0000001403147223 */ /* 0x000fc80000000012 */
[----:B------:R-:W-:-:S04]  /*1010*/  FFMA R19, R19, R20, R0 ;  /* 0x0000001413137223 */ /* 0x000fc80000000000 */
[----:B------:R-:W-:-:S05]  /*1020*/  FFMA R0, R3, R19, R20 ;  /* 0x0000001303007223 */ /* 0x000fca0000000014 */
[----:B------:R-:W-:-:S04]  /*1030*/  SHF.R.U32.HI R15, RZ, 0x17, R0 ;  /* 0x00000017ff0f7819 */ /* 0x000fc80000011600 */
[----:B------:R-:W-:-:S04]  /*1040*/  LOP3.LUT R15, R15, 0xff, RZ, 0xc0, !PT ;  /* 0x000000ff0f0f7812 */ /* 0x000fc800078ec0ff */
[----:B------:R-:W-:-:S04]  /*1050*/  IADD3 R18, PT, PT, R15, R17, RZ ;  /* 0x000000110f127210 */ /* 0x000fc80007ffe0ff */
[----:B------:R-:W-:-:S04]  /*1060*/  IADD3 R14, PT, PT, R18, -0x1, RZ ;  /* 0xffffffff120e7810 */ /* 0x000fc80007ffe0ff */
[----:B------:R-:W-:-:S13]  /*1070*/  ISETP.GE.U32.AND P0, PT, R14, 0xfe, PT ;  /* 0x000000fe0e00780c */ /* 0x000fda0003f06070 */
[----:B------:R-:W-:Y:S05]  /*1080*/  @!P0 BRA `(.L_x_20) ;  /* 0x0000000000808947 */ /* 0x000fea0003800000 */
[----:B------:R-:W-:-:S13]  /*1090*/  ISETP.GT.AND P0, PT, R18, 0xfe, PT ;  /* 0x000000fe1200780c */ /* 0x000fda0003f04270 */
[----:B------:R-:W-:Y:S05]  /*10a0*/  @P0 BRA `(.L_x_21) ;  /* 0x00000000006c0947 */ /* 0x000fea0003800000 */
[----:B------:R-:W-:-:S13]  /*10b0*/  ISETP.GE.AND P0, PT, R18, 0x1, PT ;  /* 0x000000011200780c */ /* 0x000fda0003f06270 */
[----:B------:R-:W-:Y:S05]  /*10c0*/  @P0 BRA `(.L_x_22) ;  /* 0x0000000000740947 */ /* 0x000fea0003800000 */
[----:B------:R-:W-:Y:S02]  /*10d0*/  ISETP.GE.AND P0, PT, R18, -0x18, PT ;  /* 0xffffffe81200780c */ /* 0x000fe40003f06270 */
[----:B------:R-:W-:-:S11]  /*10e0*/  LOP3.LUT R0, R0, 0x80000000, RZ, 0xc0, !PT ;  /* 0x8000000000007812 */ /* 0x000fd600078ec0ff */
[----:B------:R-:W-:Y:S05]  /*10f0*/  @!P0 BRA `(.L_x_22) ;  /* 0x0000000000688947 */ /* 0x000fea0003800000 */
[CCC-:B------:R-:W-:Y:S01]  /*1100*/  FFMA.RZ R14, R3.reuse, R19.reuse, R20.reuse ;  /* 0x00000013030e7223 */ /* 0x1c0fe2000000c014 */
[C---:B------:R-:W-:Y:S01]  /*1110*/  VIADD R16, R18.reuse, 0x20 ;  /* 0x0000002012107836 */ /* 0x040fe20000000000 */
[C---:B------:R-:W-:Y:S02]  /*1120*/  ISETP.NE.AND P2, PT, R18.reuse, RZ, PT ;  /* 0x000000ff1200720c */ /* 0x040fe40003f45270 */
[----:B------:R-:W-:Y:S02]  /*1130*/  ISETP.NE.AND P1, PT, R18, RZ, PT ;  /* 0x000000ff1200720c */ /* 0x000fe40003f25270 */
[----:B------:R-:W-:Y:S01]  /*1140*/  LOP3.LUT R15, R14, 0x7fffff, RZ, 0xc0, !PT ;  /* 0x007fffff0e0f7812 */ /* 0x000fe200078ec0ff */
[CCC-:B------:R-:W-:Y:S01]  /*1150*/  FFMA.RP R14, R3.reuse, R19.reuse, R20.reuse ;  /* 0x00000013030e7223 */ /* 0x1c0fe20000008014 */
[----:B------:R-:W-:Y:S01]  /*1160*/  FFMA.RM R3, R3, R19, R20 ;  /* 0x0000001303037223 */ /* 0x000fe20000004014 */
[----:B------:R-:W-:Y:S02]  /*1170*/  IADD3 R17, PT, PT, -R18, RZ, RZ ;  /* 0x000000ff12117210 */ /* 0x000fe40007ffe1ff */
[----:B------:R-:W-:-:S02]  /*1180*/  LOP3.LUT R15, R15, 0x800000, RZ, 0xfc, !PT ;  /* 0x008000000f0f7812 */ /* 0x000fc400078efcff */
[----:B------:R-:W-:Y:S02]  /*1190*/  FSETP.NEU.FTZ.AND P0, PT, R14, R3, PT ;  /* 0x000000030e00720b */ /* 0x000fe40003f1d000 */
[----:B------:R-:W-:Y:S02]  /*11a0*/  SHF.L.U32 R16, R15, R16, RZ ;  /* 0x000000100f107219 */ /* 0x000fe400000006ff */
[----:B------:R-:W-:Y:S02]  /*11b0*/  SEL R14, R17, RZ, P2 ;  /* 0x000000ff110e7207 */ /* 0x000fe40001000000 */
[----:B------:R-:W-:Y:S02]  /*11c0*/  ISETP.NE.AND P1, PT, R16, RZ, P1 ;  /* 0x000000ff1000720c */ /* 0x000fe40000f25270 */
[----:B------:R-:W-:Y:S02]  /*11d0*/  SHF.R.U32.HI R14, RZ, R14, R15 ;  /* 0x0000000eff0e7219 */ /* 0x000fe4000001160f */
[----:B------:R-:W-:-:S02]  /*11e0*/  PLOP3.LUT P0, PT, P0, P1, PT, 0xf8, 0x8f ;  /* 0x00000000008f781c */ /* 0x000fc40000703f70 */
[----:B------:R-:W-:Y:S02]  /*11f0*/  SHF.R.U32.HI R16, RZ, 0x1, R14 ;  /* 0x00000001ff107819 */ /* 0x000fe4000001160e */
[----:B------:R-:W-:-:S04]  /*1200*/  SEL R3, RZ, 0x1, !P0 ;  /* 0x00000001ff037807 */ /* 0x000fc80004000000 */
[----:B------:R-:W-:-:S04]  /*1210*/  LOP3.LUT R3, R3, 0x1, R16, 0xf8, !PT ;  /* 0x0000000103037812 */ /* 0x000fc800078ef810 */
[----:B------:R-:W-:-:S04]  /*1220*/  LOP3.LUT R3, R3, R14, RZ, 0xc0, !PT ;  /* 0x0000000e03037212 */ /* 0x000fc800078ec0ff */
[----:B------:R-:W-:-:S04]  /*1230*/  IADD3 R3, PT, PT, R16, R3, RZ ;  /* 0x0000000310037210 */ /* 0x000fc80007ffe0ff */
[----:B------:R-:W-:Y:S01]  /*1240*/  LOP3.LUT R0, R3, R0, RZ, 0xfc, !PT ;  /* 0x0000000003007212 */ /* 0x000fe200078efcff */
[----:B------:R-:W-:Y:S06]  /*1250*/  BRA `(.L_x_22) ;  /* 0x0000000000107947 */ /* 0x000fec0003800000 */
.L_x_21:
[----:B------:R-:W-:-:S04]  /*1260*/  LOP3.LUT R0, R0, 0x80000000, RZ, 0xc0, !PT ;  /* 0x8000000000007812 */ /* 0x000fc800078ec0ff */
[----:B------:R-:W-:Y:S01]  /*1270*/  LOP3.LUT R0, R0, 0x7f800000, RZ, 0xfc, !PT ;  /* 0x7f80000000007812 */ /* 0x000fe200078efcff */
[----:B------:R-:W-:Y:S06]  /*1280*/  BRA `(.L_x_22) ;  /* 0x0000000000047947 */ /* 0x000fec0003800000 */
.L_x_20:
[----:B------:R-:W-:-:S07]  /*1290*/  IMAD R0, R17, 0x800000, R0 ;  /* 0x0080000011007824 */ /* 0x000fce00078e0200 */
.L_x_22:
[----:B------:R-:W-:Y:S05]  /*12a0*/  BSYNC.RECONVERGENT B3 ;  /* 0x0000000000037941 */ /* 0x000fea0003800200 */
.L_x_19:
[----:B------:R-:W-:Y:S05]  /*12b0*/  BRA `(.L_x_23) ;  /* 0x0000000000207947 */ /* 0x000fea0003800000 */
.L_x_18:
[----:B------:R-:W-:-:S04]  /*12c0*/  LOP3.LUT R0, R3, 0x80000000, R0, 0x48, !PT ;  /* 0x8000000003007812 */ /* 0x000fc800078e4800 */
[----:B------:R-:W-:Y:S01]  /*12d0*/  LOP3.LUT R0, R0, 0x7f800000, RZ, 0xfc, !PT ;  /* 0x7f80000000007812 */ /* 0x000fe200078efcff */
[----:B------:R-:W-:Y:S06]  /*12e0*/  BRA `(.L_x_23) ;  /* 0x0000000000147947 */ /* 0x000fec0003800000 */
.L_x_17:
[----:B------:R-:W-:Y:S01]  /*12f0*/  LOP3.LUT R0, R3, 0x80000000, R0, 0x48, !PT ;  /* 0x8000000003007812 */ /* 0x000fe200078e4800 */
[----:B------:R-:W-:Y:S06]  /*1300*/  BRA `(.L_x_23) ;  /* 0x00000000000c7947 */ /* 0x000fec0003800000 */
.L_x_16:
[----:B------:R-:W0:Y:S01]  /*1310*/  MUFU.RSQ R0, -QNAN ;  /* 0xffc0000000007908 */ /* 0x000e220000001400 */
[----:B------:R-:W-:Y:S05]  /*1320*/  BRA `(.L_x_23) ;  /* 0x0000000000047947 */ /* 0x000fea0003800000 */
.L_x_15:
[----:B------:R-:W-:-:S07]  /*1330*/  FADD.FTZ R0, R0, R3 ;  /* 0x0000000300007221 */ /* 0x000fce0000010000 */
.L_x_23:
[----:B------:R-:W-:Y:S05]  /*1340*/  BSYNC.RECONVERGENT B2 ;  /* 0x0000000000027941 */ /* 0x000fea0003800200 */
.L_x_13:
[----:B------:R-:W-:Y:S01]  /*1350*/  HFMA2 R15, -RZ, RZ, 0, 0 ;  /* 0x00000000ff0f7431 */ /* 0x000fe200000001ff */
[----:B------:R-:W-:-:S04]  /*1360*/  MOV R14, R12 ;  /* 0x0000000c000e7202 */ /* 0x000fc80000000f00 */
[----:B0-----:R-:W-:Y:S05]  /*1370*/  RET.REL.NODEC R14 `(_Z11calc_values7t_paramP7t_speedPiPfS3_S3_S3_S3_) ;  /* 0xffffffec0e207950 */ /* 0x001fea0003c3ffff */
.L_x_24:
[----:B------:R-:W-:-:S00]  /*1380*/  BRA `(.L_x_24) ;  /* 0xfffffffc00fc7947 */ /* 0x000fc0000383ffff */
[----:B------:R-:W-:-:S00]  /*1390*/  NOP ;  /* 0x0000000000007918 */ /* 0x000fc00000000000 */
        /* <DEDUP_REMOVED lines=14> */
.L_x_84:


//--------------------- .text._Z9collision7t_paramP7t_speedS1_Pi --------------------------
	.section	.text._Z9collision7t_paramP7t_speedS1_Pi,"ax",@progbits
	.align	128
        .global         _Z9collision7t_paramP7t_speedS1_Pi
        .type           _Z9collision7t_paramP7t_speedS1_Pi,@function
        .size           _Z9collision7t_paramP7t_speedS1_Pi,(.L_x_85 - _Z9collision7t_paramP7t_speedS1_Pi)
        .other          _Z9collision7t_paramP7t_speedS1_Pi,@"STO_CUDA_ENTRY STV_DEFAULT"
_Z9collision7t_paramP7t_speedS1_Pi:
.text._Z9collision7t_paramP7t_speedS1_Pi:
[----:B------:R-:W-:Y:S01]  /*0000*/  LDC R1, c[0x0][0x37c] ;  /* 0x0000df00ff017b82 */ /* 0x000fe20000000800 */
[----:B------:R-:W0:Y:S01]  /*0010*/  S2R R9, SR_TID.X ;  /* 0x0000000000097919 */ /* 0x000e220000002100 */
[----:B------:R-:W0:Y:S06]  /*0020*/  LDCU UR6, c[0x0][0x360] ;  /* 0x00006c00ff0677ac */ /* 0x000e2c0008000800 */
[----:B------:R-:W1:Y:S01]  /*0030*/  LDC.64 R2, c[0x0][0x3b0] ;  /* 0x0000ec00ff027b82 */ /* 0x000e620000000a00 */
[----:B------:R-:W0:Y:S01]  /*0040*/  S2R R0, SR_CTAID.X ;  /* 0x0000000000007919 */ /* 0x000e220000002500 */
[----:B------:R-:W2:Y:S01]  /*0050*/  LDCU UR7, c[0x0][0x364] ;  /* 0x00006c80ff0777ac */ /* 0x000ea20008000800 */
[----:B------:R-:W2:Y:S01]  /*0060*/  S2R R4, SR_TID.Y ;  /* 0x0000000000047919 */ /* 0x000ea20000002200 */
[----:B------:R-:W3:Y:S01]  /*0070*/  LDCU UR8, c[0x0][0x380] ;  /* 0x00007000ff0877ac */ /* 0x000ee20008000800 */
[----:B------:R-:W2:Y:S01]  /*0080*/  S2R R5, SR_CTAID.Y ;  /* 0x0000000000057919 */ /* 0x000ea20000002600 */
[----:B------:R-:W4:Y:S01]  /*0090*/  LDCU.64 UR4, c[0x0][0x358] ;  /* 0x00006b00ff0477ac */ /* 0x000f220008000a00 */
[----:B0-----:R-:W-:-:S02]  /*00a0*/  IMAD R9, R0, UR6, R9 ;  /* 0x0000000600097c24 */ /* 0x001fc4000f8e0209 */
[----:B--2---:R-:W-:-:S04]  /*00b0*/  IMAD R0, R5, UR7, R4 ;  /* 0x0000000705007c24 */ /* 0x004fc8000f8e0204 */
[----:B---3--:R-:W-:-:S04]  /*00c0*/  IMAD R9, R0, UR8, R9 ;  /* 0x0000000800097c24 */ /* 0x008fc8000f8e0209 */
[----:B-1----:R-:W-:-:S06]  /*00d0*/  IMAD.WIDE R2, R9, 0x4, R2 ;  /* 0x0000000409027825 */ /* 0x002fcc00078e0202 */
[----:B----4-:R-:W2:Y:S02]  /*00e0*/  LDG.E R2, desc[UR4][R2.64] ;  /* 0x0000000402027981 */ /* 0x010ea4000c1e1900 */
[----:B--2---:R-:W-:-:S13]  /*00f0*/  ISETP.NE.AND P0, PT, R2, RZ, PT ;  /* 0x000000ff0200720c */ /* 0x004fda0003f05270 */
[----:B------:R-:W-:Y:S05]  /*0100*/  @P0 EXIT ;  /* 0x000000000000094d */ /* 0x000fea0003800000 */
[----:B------:R-:W0:Y:S02]  /*0110*/  LDC.64 R2, c[0x0][0x3a8] ;  /* 0x0000ea00ff027b82 */ /* 0x000e240000000a00 */
[----:B0-----:R-:W-:-:S05]  /*0120*/  IMAD.WIDE R2, R9, 0x24, R2 ;  /* 0x0000002409027825 */ /* 0x001fca00078e0202 */
[----:B------:R-:W2:Y:S04]  /*0130*/  LDG.E R11, desc[UR4][R2.64] ;  /* 0x00000004020b7981 */ /* 0x000ea8000c1e1900 */
[----:B------:R-:W3:Y:S04]  /*0140*/  LDG.E R12, desc[UR4][R2.64+0x4] ;  /* 0x00000404020c7981 */ /* 0x000ee8000c1e1900 */
[----:B------:R-:W4:Y:S04]  /*0150*/  LDG.E R13, desc[UR4][R2.64+0x8] ;  /* 0x00000804020d7981 */ /* 0x000f28000c1e1900 */
[----:B------:R-:W5:Y:S04]  /*0160*/  LDG.E R14, desc[UR4][R2.64+0xc] ;  /* 0x00000c04020e7981 */ /* 0x000f68000c1e1900 */
[----:B------:R-:W5:Y:S04]  /*0170*/  LDG.E R15, desc[UR4][R2.64+0x10] ;  /* 0x00001004020f7981 */ /* 0x000f68000c1e1900 */
[----:B------:R-:W5:Y:S04]  /*0180*/  LDG.E R16, desc[UR4][R2.64+0x14] ;  /* 0x0000140402107981 */ /* 0x000f68000c1e1900 */
[----:B------:R-:W5:Y:S04]  /*0190*/  LDG.E R17, desc[UR4][R2.64+0x18] ;  /* 0x0000180402117981 */ /* 0x000f68000c1e1900 */
[----:B------:R-:W5:Y:S04]  /*01a0*/  LDG.E R18, desc[UR4][R2.64+0x1c] ;  /* 0x00001c0402127981 */ /* 0x000f68000c1e1900 */
[----:B------:R0:W5:Y:S01]  /*01b0*/  LDG.E R19, desc[UR4][R2.64+0x20] ;  /* 0x0000200402137981 */ /* 0x000162000c1e1900 */
[----:B------:R-:W-:Y:S01]  /*01c0*/  BSSY.RECONVERGENT B2, `(.L_x_25) ;  /* 0x000001b000027945 */ /* 0x000fe20003800200 */
[----:B--2---:R-:W-:-:S04]  /*01d0*/  FADD R5, RZ, R11 ;  /* 0x0000000bff057221 */ /* 0x004fc80000000000 */
[----:B---3--:R-:W-:-:S04]  /*01e0*/  FADD R0, R12, R5 ;  /* 0x000000050c007221 */ /* 0x008fc80000000000 */
[----:B----4-:R-:W-:-:S04]  /*01f0*/  FADD R5, R13, R0 ;  /* 0x000000000d057221 */ /* 0x010fc80000000000 */
[----:B-----5:R-:W-:-:S04]  /*0200*/  FADD R0, R14, R5 ;  /* 0x000000050e007221 */ /* 0x020fc80000000000 */
[----:B------:R-:W-:-:S04]  /*0210*/  FADD R5, R15, R0 ;  /* 0x000000000f057221 */ /* 0x000fc80000000000 */
[----:B------:R-:W-:-:S04]  /*0220*/  FADD R0, R16, R5 ;  /* 0x0000000510007221 */ /* 0x000fc80000000000 */
[----:B------:R-:W-:Y:S01]  /*0230*/  FADD R5, R17, R0 ;  /* 0x0000000011057221 */ /* 0x000fe20000000000 */
[----:B0-----:R-:W-:Y:S01]  /*0240*/  FADD R3, R14, R17 ;  /* 0x000000110e037221 */ /* 0x001fe20000000000 */
[----:B------:R-:W-:Y:S02]  /*0250*/  FADD R0, R12, R16 ;  /* 0x000000100c007221 */ /* 0x000fe40000000000 */
[C---:B------:R-:W-:Y:S01]  /*0260*/  FADD R20, R18.reuse, R5 ;  /* 0x0000000512147221 */ /* 0x040fe20000000000 */
[----:B------:R-:W-:-:S03]  /*0270*/  FADD R3, R18, R3 ;  /* 0x0000000312037221 */ /* 0x000fc60000000000 */
[C---:B------:R-:W-:Y:S01]  /*0280*/  FADD R20, R19.reuse, R20 ;  /* 0x0000001413147221 */ /* 0x040fe20000000000 */
[----:B------:R-:W-:-:S03]  /*0290*/  FADD R0, R19, R0 ;  /* 0x0000000013007221 */ /* 0x000fc60000000000 */
[----:B------:R-:W0:Y:S01]  /*02a0*/  MUFU.RCP R5, R20 ;  /* 0x0000001400057308 */ /* 0x000e220000001000 */
[----:B------:R-:W-:-:S07]  /*02b0*/  FADD R7, R0, -R3 ;  /* 0x8000000300077221 */ /* 0x000fce0000000000 */
[----:B------:R-:W1:Y:S01]  /*02c0*/  FCHK P0, R7, R20 ;  /* 0x0000001407007302 */ /* 0x000e620000000000 */
[----:B0-----:R-:W-:-:S04]  /*02d0*/  FFMA R2, -R20, R5, 1 ;  /* 0x3f80000014027423 */ /* 0x001fc80000000105 */
[----:B------:R-:W-:-:S04]  /*02e0*/  FFMA R2, R5, R2, R5 ;  /* 0x0000000205027223 */ /* 0x000fc80000000005 */
[----:B------:R-:W-:-:S04]  /*02f0*/  FFMA R21, R7, R2, RZ ;  /* 0x0000000207157223 */ /* 0x000fc800000000ff */
[----:B------:R-:W-:-:S04]  /*0300*/  FFMA R0, -R20, R21, R7 ;  /* 0x0000001514007223 */ /* 0x000fc80000000107 */
[----:B------:R-:W-:Y:S01]  /*0310*/  FFMA R21, R2, R0, R21 ;  /* 0x0000000002157223 */ /* 0x000fe20000000015 */
[----:B-1----:R-:W-:Y:S06]  /*0320*/  @!P0 BRA `(.L_x_26) ;  /* 0x0000000000108947 */ /* 0x002fec0003800000 */
[----:B------:R-:W-:Y:S02]  /*0330*/  MOV R6, R20 ;  /* 0x0000001400067202 */ /* 0x000fe40000000f00 */
[----:B------:R-:W-:-:S07]  /*0340*/  MOV R10, 0x360 ;  /* 0x00000360000a7802 */ /* 0x000fce0000000f00 */
[----:B------:R-:W-:Y:S05]  /*0350*/  CALL.REL.NOINC `($__internal_2_$__cuda_sm3x_div_rn_noftz_f32_slowpath) ;  /* 0x00000014001c7944 */ /* 0x000fea0003c00000 */
[----:B------:R-:W-:-:S07]  /*0360*/  MOV R21, R6 ;  /* 0x0000000600157202 */ /* 0x000fce0000000f00 */
.L_x_26:
[----:B------:R-:W-:Y:S05]  /*0370*/  BSYNC.RECONVERGENT B2 ;  /* 0x0000000000027941 */ /* 0x000fea0003800200 */
.L_x_25:
[----:B------:R-:W0:Y:S01]  /*0380*/  MUFU.RCP R5, R20 ;  /* 0x0000001400057308 */ /* 0x000e220000001000 */
[----:B------:R-:W-:Y:S01]  /*0390*/  FADD R0, R13, R16 ;  /* 0x000000100d007221 */ /* 0x000fe20000000000 */
[----:B------:R-:W-:Y:S01]  /*03a0*/  FADD R2, R15, R18 ;  /* 0x000000120f027221 */ /* 0x000fe20000000000 */
[----:B------:R-:W-:Y:S02]  /*03b0*/  BSSY.RECONVERGENT B2, `(.L_x_27) ;  /* 0x000000f000027945 */ /* 0x000fe40003800200 */
[----:B------:R-:W-:Y:S01]  /*03c0*/  FADD R0, R17, R0 ;  /* 0x0000000011007221 */ /* 0x000fe20000000000 */
[----:B------:R-:W-:-:S04]  /*03d0*/  FADD R3, R19, R2 ;  /* 0x0000000213037221 */ /* 0x000fc80000000000 */
[----:B------:R-:W-:-:S04]  /*03e0*/  FADD R7, R0, -R3 ;  /* 0x8000000300077221 */ /* 0x000fc80000000000 */
        /* <DEDUP_REMOVED lines=11> */
.L_x_28:
[----:B------:R-:W-:Y:S05]  /*04a0*/  BSYNC.RECONVERGENT B2 ;  /* 0x0000000000027941 */ /* 0x000fea0003800200 */
.L_x_27:
[----:B------:R-:W-:Y:S02]  /*04b0*/  HFMA2 R3, -RZ, RZ, 1.9375, 0 ;  /* 0x3fc00000ff037431 */ /* 0x000fe400000001ff */
[----:B------:R-:W-:Y:S01]  /*04c0*/  FMUL R8, R21, R21 ;  /* 0x0000001515087220 */ /* 0x000fe20000400000 */
[C---:B------:R-:W-:Y:S01]  /*04d0*/  FMUL R5, R22.reuse, R22 ;  /* 0x0000001616057220 */ /* 0x040fe20000400000 */
[----:B------:R-:W-:Y:S01]  /*04e0*/  MOV R0, 0x3f2aaaab ;  /* 0x3f2aaaab00007802 */ /* 0x000fe20000000f00 */
[----:B------:R-:W-:Y:S01]  /*04f0*/  BSSY.RECONVERGENT B2, `(.L_x_29) ;  /* 0x0000012000027945 */ /* 0x000fe20003800200 */
[----:B------:R-:W-:Y:S01]  /*0500*/  FADD R4, -R22, R21 ;  /* 0x0000001516047221 */ /* 0x000fe20000000100 */
[----:B------:R-:W-:Y:S01]  /*0510*/  FADD R7, R8, R5 ;  /* 0x0000000508077221 */ /* 0x000fe20000000000 */
[----:B------:R-:W-:Y:S01]  /*0520*/  FMUL R24, R20, 0.44444444775581359863 ;  /* 0x3ee38e3914187820 */ /* 0x000fe20000400000 */
[----:B------:R-:W-:Y:S02]  /*0530*/  FFMA R0, R3, -R0, 1 ;  /* 0x3f80000003007423 */ /* 0x000fe40000000800 */
[----:B------:R-:W0:Y:S02]  /*0540*/  FCHK P0, R7, 0.6666666865348815918 ;  /* 0x3f2aaaab07007902 */ /* 0x000e240000000000 */
[----:B------:R-:W-:Y:S01]  /*0550*/  FFMA R2, R0, R3, 1.5 ;  /* 0x3fc0000000027423 */ /* 0x000fe20000000003 */
[----:B------:R-:W-:-:S03]  /*0560*/  FADD R0, R22, R21 ;  /* 0x0000001516007221 */ /* 0x000fc60000000000 */
[----:B------:R-:W-:-:S04]  /*0570*/  FFMA R23, R7, R2, RZ ;  /* 0x0000000207177223 */ /* 0x000fc800000000ff */
[----:B------:R-:W-:-:S04]  /*0580*/  FFMA R3, R23, -0.6666666865348815918, R7 ;  /* 0xbf2aaaab17037823 */ /* 0x000fc80000000007 */
[----:B------:R-:W-:Y:S01]  /*0590*/  FFMA R23, R2, R3, R23 ;  /* 0x0000000302177223 */ /* 0x000fe20000000017 */
[C-C-:B------:R-:W-:Y:S01]  /*05a0*/  FADD R2, R22.reuse, -R21.reuse ;  /* 0x8000001516027221 */ /* 0x140fe20000000000 */
[----:B------:R-:W-:Y:S01]  /*05b0*/  FADD R3, -R22, -R21 ;  /* 0x8000001516037221 */ /* 0x000fe20000000100 */
[----:B0-----:R-:W-:Y:S06]  /*05c0*/  @!P0 BRA `(.L_x_30) ;  /* 0x0000000000108947 */ /* 0x001fec0003800000 */
[----:B------:R-:W-:Y:S02]  /*05d0*/  MOV R6, 0x3f2aaaab ;  /* 0x3f2aaaab00067802 */ /* 0x000fe40000000f00 */
[----:B------:R-:W-:-:S07]  /*05e0*/  MOV R10, 0x600 ;  /* 0x00000600000a7802 */ /* 0x000fce0000000f00 */
[----:B------:R-:W-:Y:S05]  /*05f0*/  CALL.REL.NOINC `($__internal_2_$__cuda_sm3x_div_rn_noftz_f32_slowpath) ;  /* 0x0000001000747944 */ /* 0x000fea0003c00000 */
[----:B------:R-:W-:-:S07]  /*0600*/  MOV R23, R6 ;  /* 0x0000000600177202 */ /* 0x000fce0000000f00 */
.L_x_30:
[----:B------:R-:W-:Y:S05]  /*0610*/  BSYNC.RECONVERGENT B2 ;  /* 0x0000000000027941 */ /* 0x000fea0003800200 */
.L_x_29:
[----:B------:R-:W-:Y:S01]  /*0620*/  HFMA2 R7, -RZ, RZ, 2.125, 0 ;  /* 0x40400000ff077431 */ /* 0x000fe200000001ff */
[----:B------:R-:W-:Y:S01]  /*0630*/  MOV R6, 0x3eaaaaab ;  /* 0x3eaaaaab00067802 */ /* 0x000fe20000000f00 */
[----:B------:R-:W0:Y:S01]  /*0640*/  FCHK P0, R21, 0.3333333432674407959 ;  /* 0x3eaaaaab15007902 */ /* 0x000e220000000000 */
[----:B------:R-:W-:Y:S03]  /*0650*/  BSSY.RECONVERGENT B2, `(.L_x_31) ;  /* 0x000000d000027945 */ /* 0x000fe60003800200 */
[----:B------:R-:W-:-:S04]  /*0660*/  FFMA R6, R7, -R6, 1 ;  /* 0x3f80000007067423 */ /* 0x000fc80000000806 */
[----:B------:R-:W-:Y:S01]  /*0670*/  FFMA R6, R6, R7, 3 ;  /* 0x4040000006067423 */ /* 0x000fe20000000007 */
[----:B------:R-:W-:-:S03]  /*0680*/  FADD R7, -R23, 1 ;  /* 0x3f80000017077421 */ /* 0x000fc60000000100 */
[----:B------:R-:W-:Y:S01]  /*0690*/  FFMA R10, R6, R21, RZ ;  /* 0x00000015060a7223 */ /* 0x000fe200000000ff */
[----:B------:R-:W-:-:S03]  /*06a0*/  FMUL R24, R24, R7 ;  /* 0x0000000718187220 */ /* 0x000fc60000400000 */
[----:B------:R-:W-:-:S04]  /*06b0*/  FFMA R25, R10, -0.3333333432674407959, R21 ;  /* 0xbeaaaaab0a197823 */ /* 0x000fc80000000015 */
[----:B------:R-:W-:Y:S01]  /*06c0*/  FFMA R6, R6, R25, R10 ;  /* 0x0000001906067223 */ /* 0x000fe2000000000a */
[----:B0-----:R-:W-:Y:S06]  /*06d0*/  @!P0 BRA `(.L_x_32) ;  /* 0x0000000000108947 */ /* 0x001fec0003800000 */
[----:B------:R-:W-:Y:S02]  /*06e0*/  MOV R7, R21 ;  /* 0x0000001500077202 */ /* 0x000fe40000000f00 */
[----:B------:R-:W-:Y:S02]  /*06f0*/  MOV R6, 0x3eaaaaab ;  /* 0x3eaaaaab00067802 */ /* 0x000fe40000000f00 */
[----:B------:R-:W-:-:S07]  /*0700*/  MOV R10, 0x720 ;  /* 0x00000720000a7802 */ /* 0x000fce0000000f00 */
[----:B------:R-:W-:Y:S05]  /*0710*/  CALL.REL.NOINC `($__internal_2_$__cuda_sm3x_div_rn_noftz_f32_slowpath) ;  /* 0x00000010002c7944 */ /* 0x000fea0003c00000 */
.L_x_32:
[----:B------:R-:W-:Y:S05]  /*0720*/  BSYNC.RECONVERGENT B2 ;  /* 0x0000000000027941 */ /* 0x000fea0003800200 */
.L_x_31:
[----:B------:R-:W-:Y:S01]  /*0730*/  HFMA2 R7, -RZ, RZ, 1.5966796875, -0.000380039215087890625 ;  /* 0x3e638e3aff077431 */ /* 0x000fe200000001ff */
[----:B------:R-:W-:Y:S01]  /*0740*/  MOV R10, 0x408fffff ;  /* 0x408fffff000a7802 */ /* 0x000fe20000000f00 */
[----:B------:R-:W0:Y:S01]  /*0750*/  FCHK P0, R8, 0.22222223877906799316 ;  /* 0x3e638e3a08007902 */ /* 0x000e220000000000 */
[----:B------:R-:W-:Y:S01]  /*0760*/  BSSY.RECONVERGENT B2, `(.L_x_33) ;  /* 0x000000d000027945 */ /* 0x000fe20003800200 */
[----:B------:R-:W-:Y:S02]  /*0770*/  FADD R32, R6, 1 ;  /* 0x3f80000006207421 */ /* 0x000fe40000000000 */
[----:B------:R-:W-:-:S04]  /*0780*/  FFMA R7, R10, -R7, 1 ;  /* 0x3f8000000a077423 */ /* 0x000fc80000000807 */
[----:B------:R-:W-:-:S04]  /*0790*/  FFMA R7, R7, R10, 4.4999995231628417969 ;  /* 0x408fffff07077423 */ /* 0x000fc8000000000a */
[----:B------:R-:W-:-:S04]  /*07a0*/  FFMA R25, R8, R7, RZ ;  /* 0x0000000708197223 */ /* 0x000fc800000000ff */
[----:B------:R-:W-:-:S04]  /*07b0*/  FFMA R10, R25, -0.22222223877906799316, R8 ;  /* 0xbe638e3a190a7823 */ /* 0x000fc80000000008 */
[----:B------:R-:W-:Y:S01]  /*07c0*/  FFMA R25, R7, R10, R25 ;  /* 0x0000000a07197223 */ /* 0x000fe20000000019 */
[----:B0-----:R-:W-:Y:S06]  /*07d0*/  @!P0 BRA `(.L_x_34) ;  /* 0x0000000000148947 */ /* 0x001fec0003800000 */
[----:B------:R-:W-:Y:S02]  /*07e0*/  MOV R7, R8 ;  /* 0x0000000800077202 */ /* 0x000fe40000000f00 */
[----:B------:R-:W-:Y:S02]  /*07f0*/  MOV R6, 0x3e638e3a ;  /* 0x3e638e3a00067802 */ /* 0x000fe40000000f00 */
[----:B------:R-:W-:-:S07]  /*0800*/  MOV R10, 0x820 ;  /* 0x00000820000a7802 */ /* 0x000fce0000000f00 */
[----:B------:R-:W-:Y:S05]  /*0810*/  CALL.REL.NOINC `($__internal_2_$__cuda_sm3x_div_rn_noftz_f32_slowpath) ;  /* 0x0000000c00ec7944 */ /* 0x000fea0003c00000 */
[----:B------:R-:W-:-:S07]  /*0820*/  MOV R25, R6 ;  /* 0x0000000600197202 */ /* 0x000fce0000000f00 */
.L_x_34:
[----:B------:R-:W-:Y:S05]  /*0830*/  BSYNC.RECONVERGENT B2 ;  /* 0x0000000000027941 */ /* 0x000fea0003800200 */
.L_x_33:
[----:B------:R-:W-:Y:S01]  /*0840*/  HFMA2 R7, -RZ, RZ, 2.125, 0 ;  /* 0x40400000ff077431 */ /* 0x000fe200000001ff */
[----:B------:R-:W-:Y:S01]  /*0850*/  MOV R6, 0x3eaaaaab ;  /* 0x3eaaaaab00067802 */ /* 0x000fe20000000f00 */
[----:B------:R-:W0:Y:S01]  /*0860*/  FCHK P0, R22, 0.3333333432674407959 ;  /* 0x3eaaaaab16007902 */ /* 0x000e220000000000 */
[----:B------:R-:W-:Y:S01]  /*0870*/  FADD R32, R32, R25 ;  /* 0x0000001920207221 */ /* 0x000fe20000000000 */
[----:B------:R-:W-:Y:S03]  /*0880*/  BSSY.RECONVERGENT B2, `(.L_x_35) ;  /* 0x000000d000027945 */ /* 0x000fe60003800200 */
[----:B------:R-:W-:Y:S01]  /*0890*/  FADD R29, R32, -R23 ;  /* 0x80000017201d7221 */ /* 0x000fe20000000000 */
[----:B------:R-:W-:-:S03]  /*08a0*/  FFMA R6, R7, -R6, 1 ;  /* 0x3f80000007067423 */ /* 0x000fc60000000806 */
[----:B------:R-:W-:Y:S01]  /*08b0*/  FMUL R29, R20, R29 ;  /* 0x0000001d141d7220 */ /* 0x000fe20000400000 */
[----:B------:R-:W-:-:S04]  /*08c0*/  FFMA R7, R6, R7, 3 ;  /* 0x4040000006077423 */ /* 0x000fc80000000007 */
[----:B------:R-:W-:-:S04]  /*08d0*/  FFMA R6, R7, R22, RZ ;  /* 0x0000001607067223 */ /* 0x000fc800000000ff */
[----:B------:R-:W-:-:S04]  /*08e0*/  FFMA R8, R6, -0.3333333432674407959, R22 ;  /* 0xbeaaaaab06087823 */ /* 0x000fc80000000016 */
[----:B------:R-:W-:Y:S01]  /*08f0*/  FFMA R6, R7, R8, R6 ;  /* 0x0000000807067223 */ /* 0x000fe20000000006 */
[----:B0-----:R-:W-:Y:S06]  /*0900*/  @!P0 BRA `(.L_x_36) ;  /* 0x0000000000108947 */ /* 0x001fec0003800000 */
[----:B------:R-:W-:Y:S02]  /*0910*/  MOV R7, R22 ;  /* 0x0000001600077202 */ /* 0x000fe40000000f00 */
[----:B------:R-:W-:Y:S02]  /*0920*/  MOV R6, 0x3eaaaaab ;  /* 0x3eaaaaab00067802 */ /* 0x000fe40000000f00 */
[----:B------:R-:W-:-:S07]  /*0930*/  MOV R10, 0x950 ;  /* 0x00000950000a7802 */ /* 0x000fce0000000f00 */
[----:B------:R-:W-:Y:S05]  /*0940*/  CALL.REL.NOINC `($__internal_2_$__cuda_sm3x_div_rn_noftz_f32_slowpath) ;  /* 0x0000000c00a07944 */ /* 0x000fea0003c00000 */
.L_x_36:
[----:B------:R-:W-:Y:S05]  /*0950*/  BSYNC.RECONVERGENT B2 ;  /* 0x0000000000027941 */ /* 0x000fea0003800200 */
.L_x_35:
        /* <DEDUP_REMOVED lines=16> */
.L_x_38:
[----:B------:R-:W-:Y:S05]  /*0a60*/  BSYNC.RECONVERGENT B2 ;  /* 0x0000000000027941 */ /* 0x000fea0003800200 */
.L_x_37:
[----:B------:R-:W-:Y:S01]  /*0a70*/  HFMA2 R5, -RZ, RZ, 2.125, 0 ;  /* 0x40400000ff057431 */ /* 0x000fe200000001ff */
[----:B------:R-:W-:Y:S01]  /*0a80*/  MOV R6, 0x3eaaaaab ;  /* 0x3eaaaaab00067802 */ /* 0x000fe20000000f00 */
[----:B------:R-:W0:Y:S01]  /*0a90*/  FCHK P0, R21, -0.3333333432674407959 ;  /* 0xbeaaaaab15007902 */ /* 0x000e220000000000 */
[----:B------:R-:W-:Y:S01]  /*0aa0*/  FADD R10, R31, R8 ;  /* 0x000000081f0a7221 */ /* 0x000fe20000000000 */
[----:B------:R-:W-:Y:S02]  /*0ab0*/  BSSY.RECONVERGENT B2, `(.L_x_39) ;  /* 0x000000d000027945 */ /* 0x000fe40003800200 */
[----:B------:R-:W-:-:S04]  /*0ac0*/  FFMA R6, -R5, R6, 1 ;  /* 0x3f80000005067423 */ /* 0x000fc80000000106 */
[----:B------:R-:W-:Y:S01]  /*0ad0*/  FFMA R6, R6, -R5, -3 ;  /* 0xc040000006067423 */ /* 0x000fe20000000805 */
[----:B------:R-:W-:-:S03]  /*0ae0*/  FADD R5, R10, -R23 ;  /* 0x800000170a057221 */ /* 0x000fc60000000000 */
[----:B------:R-:W-:Y:S01]  /*0af0*/  FFMA R7, R6, R21, RZ ;  /* 0x0000001506077223 */ /* 0x000fe200000000ff */
[----:B------:R-:W-:-:S03]  /*0b00*/  FMUL R32, R20, R5 ;  /* 0x0000000514207220 */ /* 0x000fc60000400000 */
[----:B------:R-:W-:-:S04]  /*0b10*/  FFMA R10, R7, 0.3333333432674407959, R21 ;  /* 0x3eaaaaab070a7823 */ /* 0x000fc80000000015 */
[----:B------:R-:W-:Y:S01]  /*0b20*/  FFMA R6, R6, R10, R7 ;  /* 0x0000000a06067223 */ /* 0x000fe20000000007 */
[----:B0-----:R-:W-:Y:S06]  /*0b30*/  @!P0 BRA `(.L_x_40) ;  /* 0x0000000000108947 */ /* 0x001fec0003800000 */
[----:B------:R-:W-:Y:S02]  /*0b40*/  MOV R7, R21 ;  /* 0x0000001500077202 */ /* 0x000fe40000000f00 */
[----:B------:R-:W-:Y:S02]  /*0b50*/  MOV R6, 0xbeaaaaab ;  /* 0xbeaaaaab00067802 */ /* 0x000fe40000000f00 */
[----:B------:R-:W-:-:S07]  /*0b60*/  MOV R10, 0xb80 ;  /* 0x00000b80000a7802 */ /* 0x000fce0000000f00 */
[----:B------:R-:W-:Y:S05]  /*0b70*/  CALL.REL.NOINC `($__internal_2_$__cuda_sm3x_div_rn_noftz_f32_slowpath) ;  /* 0x0000000c00147944 */ /* 0x000fea0003c00000 */
.L_x_40:
[----:B------:R-:W-:Y:S05]  /*0b80*/  BSYNC.RECONVERGENT B2 ;  /* 0x0000000000027941 */ /* 0x000fea0003800200 */
.L_x_39:
[----:B------:R-:W-:Y:S01]  /*0b90*/  HFMA2 R7, -RZ, RZ, 2.125, 0 ;  /* 0x40400000ff077431 */ /* 0x000fe200000001ff */
[----:B------:R-:W-:Y:S01]  /*0ba0*/  MOV R10, 0x3eaaaaab ;  /* 0x3eaaaaab000a7802 */ /* 0x000fe20000000f00 */
[----:B------:R-:W0:Y:S01]  /*0bb0*/  FCHK P0, R22, -0.3333333432674407959 ;  /* 0xbeaaaaab16007902 */ /* 0x000e220000000000 */
[----:B------:R-:W-:Y:S01]  /*0bc0*/  FADD R6, R6, 1 ;  /* 0x3f80000006067421 */ /* 0x000fe20000000000 */
[----:B------:R-:W-:Y:S03]  /*0bd0*/  BSSY.RECONVERGENT B2, `(.L_x_41) ;  /* 0x000000e000027945 */ /* 0x000fe60003800200 */
[----:B------:R-:W-:Y:S01]  /*0be0*/  FADD R6, R6, R25 ;  /* 0x0000001906067221 */ /* 0x000fe20000000000 */
[----:B------:R-:W-:-:S03]  /*0bf0*/  FFMA R10, -R7, R10, 1 ;  /* 0x3f800000070a7423 */ /* 0x000fc6000000010a */
[----:B------:R-:W-:Y:S01]  /*0c00*/  FADD R5, R6, -R23 ;  /* 0x8000001706057221 */ /* 0x000fe20000000000 */
[----:B------:R-:W-:-:S03]  /*0c10*/  FFMA R7, R10, -R7, -3 ;  /* 0xc04000000a077423 */ /* 0x000fc60000000807 */
[----:B------:R-:W-:Y:S01]  /*0c20*/  FMUL R5, R20, R5 ;  /* 0x0000000514057220 */ /* 0x000fe20000400000 */
[----:B------:R-:W-:-:S04]  /*0c30*/  FFMA R10, R7, R22, RZ ;  /* 0x00000016070a7223 */ /* 0x000fc800000000ff */
[----:B------:R-:W-:-:S04]  /*0c40*/  FFMA R6, R10, 0.3333333432674407959, R22 ;  /* 0x3eaaaaab0a067823 */ /* 0x000fc80000000016 */
[----:B------:R-:W-:Y:S01]  /*0c50*/  FFMA R6, R7, R6, R10 ;  /* 0x0000000607067223 */ /* 0x000fe2000000000a */
[----:B0-----:R-:W-:Y:S06]  /*0c60*/  @!P0 BRA `(.L_x_42) ;  /* 0x0000000000108947 */ /* 0x001fec0003800000 */
[----:B------:R-:W-:Y:S02]  /*0c70*/  MOV R7, R22 ;  /* 0x0000001600077202 */ /* 0x000fe40000000f00 */
[----:B------:R-:W-:Y:S02]  /*0c80*/  MOV R6, 0xbeaaaaab ;  /* 0xbeaaaaab00067802 */ /* 0x000fe40000000f00 */
[----:B------:R-:W-:-:S07]  /*0c90*/  MOV R10, 0xcb0 ;  /* 0x00000cb0000a7802 */ /* 0x000fce0000000f00 */
[----:B------:R-:W-:Y:S05]  /*0ca0*/  CALL.REL.NOINC `($__internal_2_$__cuda_sm3x_div_rn_noftz_f32_slowpath) ;  /* 0x0000000800c87944 */ /* 0x000fea0003c00000 */
.L_x_42:
[----:B------:R-:W-:Y:S05]  /*0cb0*/  BSYNC.RECONVERGENT B2 ;  /* 0x0000000000027941 */ /* 0x000fea0003800200 */
.L_x_41:
[----:B------:R-:W-:Y:S01]  /*0cc0*/  HFMA2 R10, -RZ, RZ, 2.125, 0 ;  /* 0x40400000ff0a7431 */ /* 0x000fe200000001ff */
[----:B------:R-:W-:Y:S01]  /*0cd0*/  MOV R7, 0x3eaaaaab ;  /* 0x3eaaaaab00077802 */ /* 0x000fe20000000f00 */
[----:B------:R-:W0:Y:S01]  /*0ce0*/  FCHK P0, R0, 0.3333333432674407959 ;  /* 0x3eaaaaab00007902 */ /* 0x000e220000000000 */
[----:B------:R-:W-:Y:S03]  /*0cf0*/  BSSY.RECONVERGENT B2, `(.L_x_43) ;  /* 0x0000010000027945 */ /* 0x000fe60003800200 */
[----:B------:R-:W-:Y:S01]  /*0d00*/  FFMA R21, R10, -R7, 1 ;  /* 0x3f8000000a157423 */ /* 0x000fe20000000807 */
[----:B------:R-:W-:-:S03]  /*0d10*/  FADD R7, R6, 1 ;  /* 0x3f80000006077421 */ /* 0x000fc60000000000 */
[----:B------:R-:W-:Y:S01]  /*0d20*/  FFMA R10, R21, R10, 3 ;  /* 0x40400000150a7423 */ /* 0x000fe2000000000a */
[----:B------:R-:W-:-:S03]  /*0d30*/  FADD R8, R7, R8 ;  /* 0x0000000807087221 */ /* 0x000fc60000000000 */
[----:B------:R-:W-:Y:S01]  /*0d40*/  FFMA R21, R0, R10, RZ ;  /* 0x0000000a00157223 */ /* 0x000fe200000000ff */
[----:B------:R-:W-:-:S03]  /*0d50*/  FADD R7, R8, -R23 ;  /* 0x8000001708077221 */ /* 0x000fc60000000000 */
[----:B------:R-:W-:Y:S01]  /*0d60*/  FFMA R6, R21, -0.3333333432674407959, R0 ;  /* 0xbeaaaaab15067823 */ /* 0x000fe20000000000 */
[----:B------:R-:W-:-:S03]  /*0d70*/  FMUL R8, R20, R7 ;  /* 0x0000000714087220 */ /* 0x000fc60000400000 */
[----:B------:R-:W-:Y:S01]  /*0d80*/  FFMA R21, R10, R6, R21 ;  /* 0x000000060a157223 */ /* 0x000fe20000000015 */
[----:B0-----:R-:W-:Y:S06]  /*0d90*/  @!P0 BRA `(.L_x_44) ;  /* 0x0000000000148947 */ /* 0x001fec0003800000 */
[----:B------:R-:W-:Y:S02]  /*0da0*/  MOV R7, R0 ;  /* 0x0000000000077202 */ /* 0x000fe40000000f00 */
[----:B------:R-:W-:Y:S02]  /*0db0*/  MOV R6, 0x3eaaaaab ;  /* 0x3eaaaaab00067802 */ /* 0x000fe40000000f00 */
[----:B------:R-:W-:-:S07]  /*0dc0*/  MOV R10, 0xde0 ;  /* 0x00000de0000a7802 */ /* 0x000fce0000000f00 */
[----:B------:R-:W-:Y:S05]  /*0dd0*/  CALL.REL.NOINC `($__internal_2_$__cuda_sm3x_div_rn_noftz_f32_slowpath) ;  /* 0x00000008007c7944 */ /* 0x000fea0003c00000 */
[----:B------:R-:W-:-:S07]  /*0de0*/  MOV R21, R6 ;  /* 0x0000000600157202 */ /* 0x000fce0000000f00 */
.L_x_44:
[----:B------:R-:W-:Y:S05]  /*0df0*/  BSYNC.RECONVERGENT B2 ;  /* 0x0000000000027941 */ /* 0x000fea0003800200 */
.L_x_43:
[----:B------:R-:W-:Y:S01]  /*0e00*/  HFMA2 R6, -RZ, RZ, 1.5966796875, -0.000380039215087890625 ;  /* 0x3e638e3aff067431 */ /* 0x000fe200000001ff */
[----:B------:R-:W-:Y:S01]  /*0e10*/  MOV R7, 0x408fffff ;  /* 0x408fffff00077802 */ /* 0x000fe20000000f00 */
[----:B------:R-:W-:Y:S01]  /*0e20*/  FMUL R22, R0, R0 ;  /* 0x0000000000167220 */ /* 0x000fe20000400000 */
[----:B------:R-:W-:Y:S01]  /*0e30*/  BSSY.RECONVERGENT B2, `(.L_x_45) ;  /* 0x000000d000027945 */ /* 0x000fe20003800200 */
[----:B------:R-:W-:Y:S02]  /*0e40*/  FADD R0, R21, 1 ;  /* 0x3f80000015007421 */ /* 0x000fe40000000000 */
[----:B------:R-:W0:Y:S01]  /*0e50*/  FCHK P0, R22, 0.22222223877906799316 ;  /* 0x3e638e3a16007902 */ /* 0x000e220000000000 */
        /* <DEDUP_REMOVED lines=10> */
.L_x_46:
[----:B------:R-:W-:Y:S05]  /*0f00*/  BSYNC.RECONVERGENT B2 ;  /* 0x0000000000027941 */ /* 0x000fea0003800200 */
.L_x_45:
        /* <DEDUP_REMOVED lines=17> */
.L_x_48:
[----:B------:R-:W-:Y:S05]  /*1020*/  BSYNC.RECONVERGENT B2 ;  /* 0x0000000000027941 */ /* 0x000fea0003800200 */
.L_x_47:
[----:B------:R-:W-:Y:S01]  /*1030*/  HFMA2 R7, -RZ, RZ, 1.5966796875, -0.000380039215087890625 ;  /* 0x3e638e3aff077431 */ /* 0x000fe200000001ff */
[----:B------:R-:W-:Y:S01]  /*1040*/  MOV R0, 0x408fffff ;  /* 0x408fffff00007802 */ /* 0x000fe20000000f00 */
[----:B------:R-:W-:Y:S01]  /*1050*/  FMUL R22, R2, R2 ;  /* 0x0000000202167220 */ /* 0x000fe20000400000 */
[----:B------:R-:W-:Y:S03]  /*1060*/  BSSY.RECONVERGENT B2, `(.L_x_49) ;  /* 0x000000d000027945 */ /* 0x000fe60003800200 */
[----:B------:R-:W0:Y:S01]  /*1070*/  FCHK P0, R22, 0.22222223877906799316 ;  /* 0x3e638e3a16007902 */ /* 0x000e220000000000 */
[----:B------:R-:W-:-:S04]  /*1080*/  FFMA R7, R0, -R7, 1 ;  /* 0x3f80000000077423 */ /* 0x000fc80000000807 */
[----:B------:R-:W-:Y:S01]  /*1090*/  FFMA R2, R7, R0, 4.4999995231628417969 ;  /* 0x408fffff07027423 */ /* 0x000fe20000000000 */
[----:B------:R-:W-:-:S03]  /*10a0*/  FADD R0, R6, 1 ;  /* 0x3f80000006007421 */ /* 0x000fc60000000000 */
        /* <DEDUP_REMOVED lines=8> */
.L_x_50:
[----:B------:R-:W-:Y:S05]  /*1130*/  BSYNC.RECONVERGENT B2 ;  /* 0x0000000000027941 */ /* 0x000fea0003800200 */
.L_x_49:
[----:B------:R-:W-:Y:S01]  /*1140*/  HFMA2 R7, -RZ, RZ, 1.666015625, -0.052093505859375 ;  /* 0x3eaaaaabff077431 */ /* 0x000fe200000001ff */
[----:B------:R-:W-:Y:S01]  /*1150*/  MOV R2, 0x40400000 ;  /* 0x4040000000027802 */ /* 0x000fe20000000f00 */
[----:B------:R-:W0:Y:S01]  /*1160*/  FCHK P0, R3, 0.3333333432674407959 ;  /* 0x3eaaaaab03007902 */ /* 0x000e220000000000 */
[----:B------:R-:W-:Y:S01]  /*1170*/  FADD R0, R0, R6 ;  /* 0x0000000600007221 */ /* 0x000fe20000000000 */
[----:B------:R-:W-:Y:S02]  /*1180*/  BSSY.RECONVERGENT B2, `(.L_x_51) ;  /* 0x000000d000027945 */ /* 0x000fe40003800200 */
[----:B------:R-:W-:-:S04]  /*1190*/  FFMA R7, R2, -R7, 1 ;  /* 0x3f80000002077423 */ /* 0x000fc80000000807 */
[----:B------:R-:W-:Y:S01]  /*11a0*/  FFMA R27, R7, R2, 3 ;  /* 0x40400000071b7423 */ /* 0x000fe20000000002 */
[----:B------:R-:W-:-:S03]  /*11b0*/  FADD R7, R0, -R23 ;  /* 0x8000001700077221 */ /* 0x000fc60000000000 */
        /* <DEDUP_REMOVED lines=9> */
.L_x_52:
[----:B------:R-:W-:Y:S05]  /*1250*/  BSYNC.RECONVERGENT B2 ;  /* 0x0000000000027941 */ /* 0x000fea0003800200 */
.L_x_51:
        /* <DEDUP_REMOVED lines=16> */
.L_x_54:
[----:B------:R-:W-:Y:S05]  /*1360*/  BSYNC.RECONVERGENT B2 ;  /* 0x0000000000027941 */ /* 0x000fea0003800200 */
.L_x_53:
        /* <DEDUP_REMOVED lines=17> */
.L_x_56:
[----:B------:R-:W-:Y:S05]  /*1480*/  BSYNC.RECONVERGENT B2 ;  /* 0x0000000000027941 */ /* 0x000fea0003800200 */
.L_x_55:
        /* <DEDUP_REMOVED lines=17> */
.L_x_58:
[----:B------:R-:W-:Y:S05]  /*15a0*/  BSYNC.RECONVERGENT B2 ;  /* 0x0000000000027941 */ /* 0x000fea0003800200 */
.L_x_57:
[----:B------:R-:W0:Y:S01]  /*15b0*/  LDC.64 R6, c[0x0][0x3a0] ;  /* 0x0000e800ff067b82 */ /* 0x000e220000000a00 */
[----:B------:R-:W1:Y:S01]  /*15c0*/  LDCU UR6, c[0x0][0x398] ;  /* 0x00007300ff0677ac */ /* 0x000e620008000800 */
[----:B------:R-:W-:Y:S01]  /*15d0*/  FADD R2, R2, R25 ;  /* 0x0000001902027221 */ /* 0x000fe20000000000 */
[----:B------:R-:W-:Y:S01]  /*15e0*/  FADD R24, -R11, R24 ;  /* 0x000000180b187221 */ /* 0x000fe20000000100 */
[----:B------:R-:W-:Y:S01]  /*15f0*/  FFMA R29, R29, 0.11111111193895339966, -R12 ;  /* 0x3de38e391d1d7823 */ /* 0x000fe2000000080c */
[----:B------:R-:W-:Y:S01]  /*1600*/  FFMA R32, R32, 0.11111111193895339966, -R13 ;  /* 0x3de38e3920207823 */ /* 0x000fe2000000080d */
[----:B------:R-:W-:Y:S01]  /*1610*/  FADD R23, R2, -R23 ;  /* 0x8000001702177221 */ /* 0x000fe20000000000 */
[----:B------:R-:W-:Y:S01]  /*1620*/  FFMA R5, R5, 0.11111111193895339966, -R14 ;  /* 0x3de38e3905057823 */ /* 0x000fe2000000080e */
[----:B------:R-:W-:Y:S01]  /*1630*/  FFMA R8, R8, 0.11111111193895339966, -R15 ;  /* 0x3de38e3908087823 */ /* 0x000fe2000000080f */
[----:B------:R-:W-:Y:S01]  /*1640*/  FFMA R21, R21, 0.027777777984738349915, -R16 ;  /* 0x3ce38e3915157823 */ /* 0x000fe20000000810 */
[----:B------:R-:W-:Y:S01]  /*1650*/  FMUL R20, R20, R23 ;  /* 0x0000001714147220 */ /* 0x000fe20000400000 */
[----:B------:R-:W-:Y:S01]  /*1660*/  FFMA R0, R0, 0.027777777984738349915, -R17 ;  /* 0x3ce38e3900007823 */ /* 0x000fe20000000811 */
[----:B------:R-:W-:-:S02]  /*1670*/  FFMA R3, R3, 0.027777777984738349915, -R18 ;  /* 0x3ce38e3903037823 */ /* 0x000fc40000000812 */
[----:B------:R-:W-:Y:S01]  /*1680*/  FFMA R20, R20, 0.027777777984738349915, -R19 ;  /* 0x3ce38e3914147823 */ /* 0x000fe20000000813 */
[----:B-1----:R-:W-:Y:S01]  /*1690*/  FFMA R11, R24, UR6, R11 ;  /* 0x00000006180b7c23 */ /* 0x002fe2000800000b */
[----:B------:R-:W-:Y:S01]  /*16a0*/  FFMA R29, R29, UR6, R12 ;  /* 0x000000061d1d7c23 */ /* 0x000fe2000800000c */
[----:B------:R-:W-:Y:S01]  /*16b0*/  FFMA R13, R32, UR6, R13 ;  /* 0x00000006200d7c23 */ /* 0x000fe2000800000d */
[----:B------:R-:W-:Y:S01]  /*16c0*/  FFMA R5, R5, UR6, R14 ;  /* 0x0000000605057c23 */ /* 0x000fe2000800000e */
[----:B------:R-:W-:Y:S01]  /*16d0*/  FFMA R15, R8, UR6, R15 ;  /* 0x00000006080f7c23 */ /* 0x000fe2000800000f */
[----:B0-----:R-:W-:-:S04]  /*16e0*/  IMAD.WIDE R6, R9, 0x24, R6 ;  /* 0x0000002409067825 */ /* 0x001fc800078e0206 */
[----:B------:R-:W-:Y:S01]  /*16f0*/  FFMA R21, R21, UR6, R16 ;  /* 0x0000000615157c23 */ /* 0x000fe20008000010 */
[----:B------:R-:W-:Y:S01]  /*1700*/  FFMA R17, R0, UR6, R17 ;  /* 0x0000000600117c23 */ /* 0x000fe20008000011 */
[----:B------:R-:W-:Y:S01]  /*1710*/  FFMA R3, R3, UR6, R18 ;  /* 0x0000000603037c23 */ /* 0x000fe20008000012 */
[----:B------:R-:W-:Y:S01]  /*1720*/  FFMA R19, R20, UR6, R19 ;  /* 0x0000000614137c23 */ /* 0x000fe20008000013 */
[----:B------:R-:W-:Y:S04]  /*1730*/  STG.E desc[UR4][R6.64], R11 ;  /* 0x0000000b06007986 */ /* 0x000fe8000c101904 */
[----:B------:R-:W-:Y:S04]  /*1740*/  STG.E desc[UR4][R6.64+0x4], R29 ;  /* 0x0000041d06007986 */ /* 0x000fe8000c101904 */
[----:B------:R-:W-:Y:S04]  /*1750*/  STG.E desc[UR4][R6.64+0x8], R13 ;  /* 0x0000080d06007986 */ /* 0x000fe8000c101904 */
[----:B------:R-:W-:Y:S04]  /*1760*/  STG.E desc[UR4][R6.64+0xc], R5 ;  /* 0x00000c0506007986 */ /* 0x000fe8000c101904 */
[----:B------:R-:W-:Y:S04]  /*1770*/  STG.E desc[UR4][R6.64+0x10], R15 ;  /* 0x0000100f06007986 */ /* 0x000fe8000c101904 */
[----:B------:R-:W-:Y:S04]  /*1780*/  STG.E desc[UR4][R6.64+0x14], R21 ;  /* 0x0000141506007986 */ /* 0x000fe8000c101904 */
[----:B------:R-:W-:Y:S04]  /*1790*/  STG.E desc[UR4][R6.64+0x18], R17 ;  /* 0x0000181106007986 */ /* 0x000fe8000c101904 */
[----:B------:R-:W-:Y:S04]  /*17a0*/  STG.E desc[UR4][R6.64+0x1c], R3 ;  /* 0x00001c0306007986 */ /* 0x000fe8000c101904 */
[----:B------:R-:W-:Y:S01]  /*17b0*/  STG.E desc[UR4][R6.64+0x20], R19 ;  /* 0x0000201306007986 */ /* 0x000fe2000c101904 */
[----:B------:R-:W-:Y:S05]  /*17c0*/  EXIT ;  /* 0x000000000000794d */ /* 0x000fea0003800000 */
        .weak           $__internal_2_$__cuda_sm3x_div_rn_noftz_f32_slowpath
        .type           $__internal_2_$__cuda_sm3x_div_rn_noftz_f32_slowpath,@function
        .size           $__internal_2_$__cuda_sm3x_div_rn_noftz_f32_slowpath,(.L_x_85 - $__internal_2_$__cuda_sm3x_div_rn_noftz_f32_slowpath)
$__internal_2_$__cuda_sm3x_div_rn_noftz_f32_slowpath:
[----:B------:R-:W-:Y:S01]  /*17d0*/  SHF.R.U32.HI R26, RZ, 0x17, R6 ;  /* 0x00000017ff1a7819 */ /* 0x000fe20000011606 */
[----:B------:R-:W-:Y:S01]  /*17e0*/  BSSY.RECONVERGENT B0, `(.L_x_59) ;  /* 0x0000063000007945 */ /* 0x000fe20003800200 */
[----:B------:R-:W-:Y:S02]  /*17f0*/  SHF.R.U32.HI R28, RZ, 0x17, R7 ;  /* 0x00000017ff1c7819 */ /* 0x000fe40000011607 */
[----:B------:R-:W-:Y:S02]  /*1800*/  LOP3.LUT R26, R26, 0xff, RZ, 0xc0, !PT ;  /* 0x000000ff1a1a7812 */ /* 0x000fe400078ec0ff */
[----:B------:R-:W-:Y:S02]  /*1810*/  LOP3.LUT R28, R28, 0xff, RZ, 0xc0, !PT ;  /* 0x000000ff1c1c7812 */ /* 0x000fe400078ec0ff */
[----:B------:R-:W-:Y:S02]  /*1820*/  IADD3 R27, PT, PT, R26, -0x1, RZ ;  /* 0xffffffff1a1b7810 */ /* 0x000fe40007ffe0ff */
[----:B------:R-:W-:-:S02]  /*1830*/  IADD3 R30, PT, PT, R28, -0x1, RZ ;  /* 0xffffffff1c1e7810 */ /* 0x000fc40007ffe0ff */
        /* <DEDUP_REMOVED lines=21> */
[----:B------:R-:W-:-:S04]  /*1990*/  IADD3 R27, PT, PT, R26, -0x1, RZ ;  /* 0xffffffff1a1b7810 */ /* 0x000fc80007ffe0ff */
[----:B------:R-:W-:-:S07]  /*19a0*/  ISETP.GE.AND P1, PT, R27, RZ, PT ;  /* 0x000000ff1b00720c */ /* 0x000fce0003f26270 */
[----:B------:R-:W-:Y:S01]  /*19b0*/  @P0 MOV R27, RZ ;  /* 0x000000ff001b0202 */ /* 0x000fe20000000f00 */
[----:B------:R-:W-:Y:S01]  /*19c0*/  @!P0 FFMA R7, R7, 1.84467440737095516160e+19, RZ ;  /* 0x5f80000007078823 */ /* 0x000fe200000000ff */
[----:B------:R-:W-:-:S04]  /*19d0*/  @!P0 MOV R27, 0xffffffc0 ;  /* 0xffffffc0001b8802 */ /* 0x000fc80000000f00 */
[----:B------:R-:W-:Y:S01]  /*19e0*/  @!P1 FFMA R6, R6, 1.84467440737095516160e+19, RZ ;  /* 0x5f80000006069823 */ /* 0x000fe200000000ff */
[----:B------:R-:W-:-:S07]  /*19f0*/  @!P1 IADD3 R27, PT, PT, R27, 0x40, RZ ;  /* 0x000000401b1b9810 */ /* 0x000fce0007ffe0ff */
.L_x_60:
[----:B------:R-:W-:Y:S01]  /*1a00*/  LEA R33, R26, 0xc0800000, 0x17 ;  /* 0xc08000001a217811 */ /* 0x000fe200078eb8ff */
[----:B------:R-:W-:Y:S01]  /*1a10*/  BSSY.RECONVERGENT B1, `(.L_x_65) ;  /* 0x0000036000017945 */ /* 0x000fe20003800200 */
[----:B------:R-:W-:Y:S02]  /*1a20*/  IADD3 R28, PT, PT, R28, -0x7f, RZ ;  /* 0xffffff811c1c7810 */ /* 0x000fe40007ffe0ff */
[----:B------:R-:W-:Y:S02]  /*1a30*/  IADD3 R34, PT, PT, -R33, R6, RZ ;  /* 0x0000000621227210 */ /* 0x000fe40007ffe1ff */
[C---:B------:R-:W-:Y:S01]  /*1a40*/  IADD3 R26, PT, PT, R28.reuse, 0x7f, -R26 ;  /* 0x0000007f1c1a7810 */ /* 0x040fe20007ffe81a */
[----:B------:R-:W-:Y:S01]  /*1a50*/  IMAD R6, R28, -0x800000, R7 ;  /* 0xff8000001c067824 */ /* 0x000fe200078e0207 */
[----:B------:R-:W0:Y:S01]  /*1a60*/  MUFU.RCP R30, R34 ;  /* 0x00000022001e7308 */ /* 0x000e220000001000 */
[----:B------:R-:W-:Y:S01]  /*1a70*/  FADD.FTZ R33, -R34, -RZ ;  /* 0x800000ff22217221 */ /* 0x000fe20000010100 */
[----:B------:R-:W-:-:S03]  /*1a80*/  IADD3 R27, PT, PT, R26, R27, RZ ;  /* 0x0000001b1a1b7210 */ /* 0x000fc60007ffe0ff */
[----:B0-----:R-:W-:-:S04]  /*1a90*/  FFMA R35, R30, R33, 1 ;  /* 0x3f8000001e237423 */ /* 0x001fc80000000021 */
        /* <DEDUP_REMOVED lines=20> */
[CCC-:B------:R-:W-:Y:S01]  /*1be0*/  FFMA.RP R27, R35.reuse, R33.reuse, R30.reuse ;  /* 0x00000021231b7223 */ /* 0x1c0fe2000000801e */
[----:B------:R-:W-:Y:S01]  /*1bf0*/  FFMA.RM R30, R35, R33, R30 ;  /* 0x00000021231e7223 */ /* 0x000fe2000000401e */
[C---:B------:R-:W-:Y:S02]  /*1c00*/  IADD3 R28, PT, PT, R7.reuse, 0x20, RZ ;  /* 0x00000020071c7810 */ /* 0x040fe40007ffe0ff */
[----:B------:R-:W-:Y:S02]  /*1c10*/  LOP3.LUT R26, R26, 0x7fffff, RZ, 0xc0, !PT ;  /* 0x007fffff1a1a7812 */ /* 0x000fe400078ec0ff */
[C---:B------:R-:W-:Y:S02]  /*1c20*/  ISETP.NE.AND P2, PT, R7.reuse, RZ, PT ;  /* 0x000000ff0700720c */ /* 0x040fe40003f45270 */
[----:B------:R-:W-:Y:S02]  /*1c30*/  LOP3.LUT R33, R26, 0x800000, RZ, 0xfc, !PT ;  /* 0x008000001a217812 */ /* 0x000fe400078efcff */
[----:B------:R-:W-:-:S02]  /*1c40*/  ISETP.NE.AND P1, PT, R7, RZ, PT ;  /* 0x000000ff0700720c */ /* 0x000fc40003f25270 */
[----:B------:R-:W-:Y:S02]  /*1c50*/  IADD3 R7, PT, PT, -R7, RZ, RZ ;  /* 0x000000ff07077210 */ /* 0x000fe40007ffe1ff */
[----:B------:R-:W-:Y:S02]  /*1c60*/  SHF.L.U32 R28, R33, R28, RZ ;  /* 0x0000001c211c7219 */ /* 0x000fe400000006ff */
[----:B------:R-:W-:Y:S02]  /*1c70*/  FSETP.NEU.FTZ.AND P0, PT, R27, R30, PT ;  /* 0x0000001e1b00720b */ /* 0x000fe40003f1d000 */
[----:B------:R-:W-:Y:S02]  /*1c80*/  SEL R26, R7, RZ, P2 ;  /* 0x000000ff071a7207 */ /* 0x000fe40001000000 */
[----:B------:R-:W-:Y:S02]  /*1c90*/  ISETP.NE.AND P1, PT, R28, RZ, P1 ;  /* 0x000000ff1c00720c */ /* 0x000fe40000f25270 */
[----:B------:R-:W-:-:S02]  /*1ca0*/  SHF.R.U32.HI R28, RZ, R26, R33 ;  /* 0x0000001aff1c7219 */ /* 0x000fc40000011621 */
[----:B------:R-:W-:Y:S02]  /*1cb0*/  PLOP3.LUT P0, PT, P0, P1, PT, 0xf8, 0x8f ;  /* 0x00000000008f781c */ /* 0x000fe40000703f70 */
[----:B------:R-:W-:Y:S02]  /*1cc0*/  SHF.R.U32.HI R26, RZ, 0x1, R28 ;  /* 0x00000001ff1a7819 */ /* 0x000fe4000001161c */
[----:B------:R-:W-:-:S04]  /*1cd0*/  SEL R7, RZ, 0x1, !P0 ;  /* 0x00000001ff077807 */ /* 0x000fc80004000000 */
[----:B------:R-:W-:-:S04]  /*1ce0*/  LOP3.LUT R7, R7, 0x1, R26, 0xf8, !PT ;  /* 0x0000000107077812 */ /* 0x000fc800078ef81a */
[----:B------:R-:W-:-:S04]  /*1cf0*/  LOP3.LUT R7, R7, R28, RZ, 0xc0, !PT ;  /* 0x0000001c07077212 */ /* 0x000fc800078ec0ff */
[----:B------:R-:W-:-:S04]  /*1d00*/  IADD3 R7, PT, PT, R26, R7, RZ ;  /* 0x000000071a077210 */ /* 0x000fc80007ffe0ff */
[----:B------:R-:W-:Y:S01]  /*1d10*/  LOP3.LUT R6, R7, R6, RZ, 0xfc, !PT ;  /* 0x0000000607067212 */ /* 0x000fe200078efcff */
[----:B------:R-:W-:Y:S06]  /*1d20*/  BRA `(.L_x_68) ;  /* 0x0000000000107947 */ /* 0x000fec0003800000 */
.L_x_67:
[----:B------:R-:W-:-:S04]  /*1d30*/  LOP3.LUT R6, R6, 0x80000000, RZ, 0xc0, !PT ;  /* 0x8000000006067812 */ /* 0x000fc800078ec0ff */
[----:B------:R-:W-:Y:S01]  /*1d40*/  LOP3.LUT R6, R6, 0x7f800000, RZ, 0xfc, !PT ;  /* 0x7f80000006067812 */ /* 0x000fe200078efcff */
[----:B------:R-:W-:Y:S06]  /*1d50*/  BRA `(.L_x_68) ;  /* 0x0000000000047947 */ /* 0x000fec0003800000 */
.L_x_66:
[----:B------:R-:W-:-:S07]  /*1d60*/  LEA R6, R27, R6, 0x17 ;  /* 0x000000061b067211 */ /* 0x000fce00078eb8ff */
.L_x_68:
[----:B------:R-:W-:Y:S05]  /*1d70*/  BSYNC.RECONVERGENT B1 ;  /* 0x0000000000017941 */ /* 0x000fea0003800200 */
.L_x_65:
[----:B------:R-:W-:Y:S05]  /*1d80*/  BRA `(.L_x_69) ;  /* 0x0000000000207947 */ /* 0x000fea0003800000 */
.L_x_64:
[----:B------:R-:W-:-:S04]  /*1d90*/  LOP3.LUT R6, R6, 0x80000000, R7, 0x48, !PT ;  /* 0x8000000006067812 */ /* 0x000fc800078e4807 */
[----:B------:R-:W-:Y:S01]  /*1da0*/  LOP3.LUT R6, R6, 0x7f800000, RZ, 0xfc, !PT ;  /* 0x7f80000006067812 */ /* 0x000fe200078efcff */
[----:B------:R-:W-:Y:S06]  /*1db0*/  BRA `(.L_x_69) ;  /* 0x0000000000147947 */ /* 0x000fec0003800000 */
.L_x_63:
[----:B------:R-:W-:Y:S01]  /*1dc0*/  LOP3.LUT R6, R6, 0x80000000, R7, 0x48, !PT ;  /* 0x8000000006067812 */ /* 0x000fe200078e4807 */
[----:B------:R-:W-:Y:S06]  /*1dd0*/  BRA `(.L_x_69) ;  /* 0x00000000000c7947 */ /* 0x000fec0003800000 */
.L_x_62:
[----:B------:R-:W0:Y:S01]  /*1de0*/  MUFU.RSQ R6, -QNAN ;  /* 0xffc0000000067908 */ /* 0x000e220000001400 */
[----:B------:R-:W-:Y:S05]  /*1df0*/  BRA `(.L_x_69) ;  /* 0x0000000000047947 */ /* 0x000fea0003800000 */
.L_x_61:
[----:B------:R-:W-:-:S07]  /*1e00*/  FADD.FTZ R6, R7, R6 ;  /* 0x0000000607067221 */ /* 0x000fce0000010000 */
.L_x_69:
[----:B------:R-:W-:Y:S05]  /*1e10*/  BSYNC.RECONVERGENT B0 ;  /* 0x0000000000007941 */ /* 0x000fea0003800200 */
.L_x_59:
[----:B------:R-:W-:Y:S01]  /*1e20*/  HFMA2 R27, -RZ, RZ, 0, 0 ;  /* 0x00000000ff1b7431 */ /* 0x000fe200000001ff */
[----:B------:R-:W-:-:S04]  /*1e30*/  MOV R26, R10 ;  /* 0x0000000a001a7202 */ /* 0x000fc80000000f00 */
[----:B0-----:R-:W-:Y:S05]  /*1e40*/  RET.REL.NODEC R26 `(_Z9collision7t_paramP7t_speedS1_Pi) ;  /* 0xffffffe01a6c7950 */ /* 0x001fea0003c3ffff */
.L_x_70:
        /* <DEDUP_REMOVED lines=11> */
.L_x_85:


//--------------------- .text._Z7rebound7t_paramP7t_speedS1_Pi --------------------------
	.section	.text._Z7rebound7t_paramP7t_speedS1_Pi,"ax",@progbits
	.align	128
        .global         _Z7rebound7t_paramP7t_speedS1_Pi
        .type           _Z7rebound7t_paramP7t_speedS1_Pi,@function
        .size           _Z7rebound7t_paramP7t_speedS1_Pi,(.L_x_89 - _Z7rebound7t_paramP7t_speedS1_Pi)
        .other          _Z7rebound7t_paramP7t_speedS1_Pi,@"STO_CUDA_ENTRY STV_DEFAULT"
_Z7rebound7t_paramP7t_speedS1_Pi:
.text._Z7rebound7t_paramP7t_speedS1_Pi:
        /* <DEDUP_REMOVED lines=16> */
[----:B------:R-:W-:Y:S05]  /*0100*/  @!P0 EXIT ;  /* 0x000000000000894d */ /* 0x000fea0003800000 */
[----:B------:R-:W0:Y:S08]  /*0110*/  LDC.64 R2, c[0x0][0x3a8] ;  /* 0x0000ea00ff027b82 */ /* 0x000e300000000a00 */
[----:B------:R-:W1:Y:S01]  /*0120*/  LDC.64 R4, c[0x0][0x3a0] ;  /* 0x0000e800ff047b82 */ /* 0x000e620000000a00 */
[----:B0-----:R-:W-:-:S05]  /*0130*/  IMAD.WIDE R2, R7, 0x24, R2 ;  /* 0x0000002407027825 */ /* 0x001fca00078e0202 */
[----:B------:R-:W2:Y:S01]  /*0140*/  LDG.E R9, desc[UR4][R2.64+0xc] ;  /* 0x00000c0402097981 */ /* 0x000ea2000c1e1900 */
[----:B-1----:R-:W-:-:S05]  /*0150*/  IMAD.WIDE R4, R7, 0x24, R4 ;  /* 0x0000002407047825 */ /* 0x002fca00078e0204 */
[----:B--2---:R0:W-:Y:S04]  /*0160*/  STG.E desc[UR4][R4.64+0x4], R9 ;  /* 0x0000040904007986 */ /* 0x0041e8000c101904 */
[----:B------:R-:W2:Y:S04]  /*0170*/  LDG.E R7, desc[UR4][R2.64+0x10] ;  /* 0x0000100402077981 */ /* 0x000ea8000c1e1900 */
[----:B--2---:R1:W-:Y:S04]  /*0180*/  STG.E desc[UR4][R4.64+0x8], R7 ;  /* 0x0000080704007986 */ /* 0x0043e8000c101904 */
[----:B------:R-:W2:Y:S04]  /*0190*/  LDG.E R11, desc[UR4][R2.64+0x4] ;  /* 0x00000404020b7981 */ /* 0x000ea8000c1e1900 */
[----:B--2---:R-:W-:Y:S04]  /*01a0*/  STG.E desc[UR4][R4.64+0xc], R11 ;  /* 0x00000c0b04007986 */ /* 0x004fe8000c101904 */
[----:B------:R-:W2:Y:S04]  /*01b0*/  LDG.E R13, desc[UR4][R2.64+0x8] ;  /* 0x00000804020d7981 */ /* 0x000ea8000c1e1900 */
[----:B--2---:R-:W-:Y:S04]  /*01c0*/  STG.E desc[UR4][R4.64+0x10], R13 ;  /* 0x0000100d04007986 */ /* 0x004fe8000c101904 */
[----:B------:R-:W2:Y:S04]  /*01d0*/  LDG.E R15, desc[UR4][R2.64+0x1c] ;  /* 0x00001c04020f7981 */ /* 0x000ea8000c1e1900 */
[----:B--2---:R-:W-:Y:S04]  /*01e0*/  STG.E desc[UR4][R4.64+0x14], R15 ;  /* 0x0000140f04007986 */ /* 0x004fe8000c101904 */
[----:B------:R-:W2:Y:S04]  /*01f0*/  LDG.E R17, desc[UR4][R2.64+0x20] ;  /* 0x0000200402117981 */ /* 0x000ea8000c1e1900 */
[----:B--2---:R-:W-:Y:S04]  /*0200*/  STG.E desc[UR4][R4.64+0x18], R17 ;  /* 0x0000181104007986 */ /* 0x004fe8000c101904 */
[----:B0-----:R-:W2:Y:S04]  /*0210*/  LDG.E R9, desc[UR4][R2.64+0x14] ;  /* 0x0000140402097981 */ /* 0x001ea8000c1e1900 */
[----:B--2---:R-:W-:Y:S04]  /*0220*/  STG.E desc[UR4][R4.64+0x1c], R9 ;  /* 0x00001c0904007986 */ /* 0x004fe8000c101904 */
[----:B-1----:R-:W2:Y:S04]  /*0230*/  LDG.E R7, desc[UR4][R2.64+0x18] ;  /* 0x0000180402077981 */ /* 0x002ea8000c1e1900 */
[----:B--2---:R-:W-:Y:S01]  /*0240*/  STG.E desc[UR4][R4.64+0x20], R7 ;  /* 0x0000200704007986 */ /* 0x004fe2000c101904 */
[----:B------:R-:W-:Y:S05]  /*0250*/  EXIT ;  /* 0x000000000000794d */ /* 0x000fea0003800000 */
.L_x_71:
        /* <DEDUP_REMOVED lines=10> */
.L_x_89:


//--------------------- .text._Z9propagate7t_paramP7t_speedS1_ --------------------------
	.section	.text._Z9propagate7t_paramP7t_speedS1_,"ax",@progbits
	.align	128
        .global         _Z9propagate7t_paramP7t_speedS1_
        .type           _Z9propagate7t_paramP7t_speedS1_,@function
        .size           _Z9propagate7t_paramP7t_speedS1_,(.L_x_86 - _Z9propagate7t_paramP7t_speedS1_)
        .other          _Z9propagate7t_paramP7t_speedS1_,@"STO_CUDA_ENTRY STV_DEFAULT"
_Z9propagate7t_paramP7t_speedS1_:
.text._Z9propagate7t_paramP7t_speedS1_:
[----:B------:R-:W-:Y:S08]  /*0000*/  LDC R1, c[0x0][0x37c] ;  /* 0x0000df00ff017b82 */ /* 0x000ff00000000800 */
[----:B------:R-:W0:Y:S01]  /*0010*/  LDC R4, c[0x0][0x390] ;  /* 0x0000e400ff047b82 */ /* 0x000e220000000800 */
[----:B------:R-:W-:Y:S02]  /*0020*/  IMAD.MOV.U32 R3, RZ, RZ, 0x3de38e39 ;  /* 0x3de38e39ff037424 */ /* 0x000fe400078e00ff */
[----:B------:R-:W-:-:S04]  /*0030*/  IMAD.MOV.U32 R2, RZ, RZ, 0x41100000 ;  /* 0x41100000ff027424 */ /* 0x000fc800078e00ff */
[----:B------:R-:W-:Y:S01]  /*0040*/  FFMA R2, R3, -R2, 1 ;  /* 0x3f80000003027423 */ /* 0x000fe20000000802 */
[----:B------:R-:W1:Y:S03]  /*0050*/  LDC R0, c[0x0][0x390] ;  /* 0x0000e400ff007b82 */ /* 0x000e660000000800 */
[----:B------:R-:W-:Y:S01]  /*0060*/  FFMA R2, R2, R3, 0.11111111193895339966 ;  /* 0x3de38e3902027423 */ /* 0x000fe20000000003 */
[----:B0-----:R-:W0:Y:S03]  /*0070*/  FCHK P0, R4, 9 ;  /* 0x4110000004007902 */ /* 0x001e260000000000 */
[----:B------:R-:W-:-:S04]  /*0080*/  FFMA R3, R2, R4, RZ ;  /* 0x0000000402037223 */ /* 0x000fc800000000ff */
[----:B------:R-:W-:-:S04]  /*0090*/  FFMA R6, R3, -9, R4 ;  /* 0xc110000003067823 */ /* 0x000fc80000000004 */
[----:B------:R-:W-:Y:S01]  /*00a0*/  FFMA R6, R2, R6, R3 ;  /* 0x0000000602067223 */ /* 0x000fe20000000003 */
[----:B01----:R-:W-:Y:S06]  /*00b0*/  @!P0 BRA `(.L_x_72) ;  /* 0x0000000000108947 */ /* 0x003fec0003800000 */
[----:B------:R-:W-:Y:S01]  /*00c0*/  HFMA2 R3, -RZ, RZ, 2.53125, 0 ;  /* 0x41100000ff037431 */ /* 0x000fe200000001ff */
[----:B------:R-:W-:-:S07]  /*00d0*/  MOV R4, 0xf0 ;  /* 0x000000f000047802 */ /* 0x000fce0000000f00 */
[----:B------:R-:W-:Y:S05]  /*00e0*/  CALL.REL.NOINC `($__internal_3_$__cuda_sm3x_div_rn_noftz_f32_slowpath) ;  /* 0x0000000800487944 */ /* 0x000fea0003c00000 */
[----:B------:R-:W-:-:S07]  /*00f0*/  IMAD.MOV.U32 R6, RZ, RZ, R2 ;  /* 0x000000ffff067224 */ /* 0x000fce00078e0002 */
.L_x_72:
[----:B------:R-:W0:Y:S01]  /*0100*/  LDC R8, c[0x0][0x390] ;  /* 0x0000e400ff087b82 */ /* 0x000e220000000800 */
[----:B------:R-:W1:Y:S01]  /*0110*/  LDCU UR4, c[0x0][0x380] ;  /* 0x00007000ff0477ac */ /* 0x000e620008000800 */
[----:B------:R-:W-:Y:S01]  /*0120*/  MOV R2, 0x42100000 ;  /* 0x4210000000027802 */ /* 0x000fe20000000f00 */
[----:B------:R-:W-:-:S04]  /*0130*/  IMAD.MOV.U32 R3, RZ, RZ, 0x3ce38e39 ;  /* 0x3ce38e39ff037424 */ /* 0x000fc800078e00ff */
[----:B------:R-:W-:-:S04]  /*0140*/  FFMA R2, R3, -R2, 1 ;  /* 0x3f80000003027423 */ /* 0x000fc80000000802 */
[----:B------:R-:W-:Y:S01]  /*0150*/  FFMA R2, R2, R3, 0.027777777984738349915 ;  /* 0x3ce38e3902027423 */ /* 0x000fe20000000003 */
[----:B-1----:R-:W-:Y:S01]  /*0160*/  USHF.R.S32.HI UR4, URZ, 0x1f, UR4 ;  /* 0x0000001fff047899 */ /* 0x002fe20008011404 */
[----:B0-----:R-:W0:Y:S02]  /*0170*/  FCHK P0, R8, 36 ;  /* 0x4210000008007902 */ /* 0x001e240000000000 */
[----:B------:R-:W-:-:S04]  /*0180*/  FFMA R7, R2, R8, RZ ;  /* 0x0000000802077223 */ /* 0x000fc800000000ff */
[----:B------:R-:W-:-:S04]  /*0190*/  FFMA R4, R7, -36, R8 ;  /* 0xc210000007047823 */ /* 0x000fc80000000008 */
[----:B------:R-:W-:Y:S01]  /*01a0*/  FFMA R7, R2, R4, R7 ;  /* 0x0000000402077223 */ /* 0x000fe20000000007 */
[----:B0-----:R-:W-:Y:S06]  /*01b0*/  @!P0 BRA `(.L_x_73) ;  /* 0x0000000000108947 */ /* 0x001fec0003800000 */
[----:B------:R-:W-:Y:S01]  /*01c0*/  IMAD.MOV.U32 R3, RZ, RZ, 0x42100000 ;  /* 0x42100000ff037424 */ /* 0x000fe200078e00ff */
[----:B------:R-:W-:-:S07]  /*01d0*/  MOV R4, 0x1f0 ;  /* 0x000001f000047802 */ /* 0x000fce0000000f00 */
[----:B------:R-:W-:Y:S05]  /*01e0*/  CALL.REL.NOINC `($__internal_3_$__cuda_sm3x_div_rn_noftz_f32_slowpath) ;  /* 0x0000000800087944 */ /* 0x000fea0003c00000 */
[----:B------:R-:W-:-:S07]  /*01f0*/  IMAD.MOV.U32 R7, RZ, RZ, R2 ;  /* 0x000000ffff077224 */ /* 0x000fce00078e0002 */
.L_x_73:
[----:B------:R-:W0:Y:S01]  /*0200*/  S2R R0, SR_TID.X ;  /* 0x0000000000007919 */ /* 0x000e220000002100 */
[----:B------:R-:W0:Y:S01]  /*0210*/  LDCU UR5, c[0x0][0x360] ;  /* 0x00006c00ff0577ac */ /* 0x000e220008000800 */
[----:B------:R-:W0:Y:S01]  /*0220*/  S2R R3, SR_CTAID.X ;  /* 0x0000000000037919 */ /* 0x000e220000002500 */
[----:B------:R-:W1:Y:S01]  /*0230*/  LDCU UR6, c[0x0][0x364] ;  /* 0x00006c80ff0677ac */ /* 0x000e620008000800 */
[----:B------:R-:W1:Y:S01]  /*0240*/  S2R R11, SR_TID.Y ;  /* 0x00000000000b7919 */ /* 0x000e620000002200 */
[----:B------:R-:W2:Y:S01]  /*0250*/  LDCU.64 UR8, c[0x0][0x380] ;  /* 0x00007000ff0877ac */ /* 0x000ea20008000a00 */
[----:B------:R-:W1:Y:S01]  /*0260*/  S2R R2, SR_CTAID.Y ;  /* 0x0000000000027919 */ /* 0x000e620000002600 */
[----:B0-----:R-:W-:-:S05]  /*0270*/  IMAD R0, R3, UR5, R0 ;  /* 0x0000000503007c24 */ /* 0x001fca000f8e0200 */
[----:B--2---:R-:W-:Y:S01]  /*0280*/  ISETP.GE.U32.AND P1, PT, R0, UR8, PT ;  /* 0x0000000800007c0c */ /* 0x004fe2000bf26070 */
[----:B-1----:R-:W-:-:S05]  /*0290*/  IMAD R11, R2, UR6, R11 ;  /* 0x00000006020b7c24 */ /* 0x002fca000f8e020b */
[----:B------:R-:W-:-:S04]  /*02a0*/  ISETP.GE.AND P0, PT, R11, UR9, PT ;  /* 0x000000090b007c0c */ /* 0x000fc8000bf06270 */
[----:B------:R-:W-:-:S13]  /*02b0*/  ISETP.GE.OR.EX P0, PT, RZ, UR4, P0, P1 ;  /* 0x00000004ff007c0c */ /* 0x000fda0008706710 */
[----:B------:R-:W-:Y:S05]  /*02c0*/  @P0 EXIT ;  /* 0x000000000000094d */ /* 0x000fea0003800000 */
[----:B------:R-:W0:Y:S01]  /*02d0*/  LDC.64 R2, c[0x0][0x3a0] ;  /* 0x0000e800ff027b82 */ /* 0x000e220000000a00 */
[----:B------:R-:W1:Y:S01]  /*02e0*/  LDCU.64 UR6, c[0x0][0x358] ;  /* 0x00006b00ff0677ac */ /* 0x000e620008000a00 */
[----:B------:R-:W-:Y:S01]  /*02f0*/  IMAD R17, R11, UR8, R0 ;  /* 0x000000080b117c24 */ /* 0x000fe2000f8e0200 */
[----:B------:R-:W-:-:S05]  /*0300*/  ISETP.NE.AND P0, PT, R0, RZ, PT ;  /* 0x000000ff0000720c */ /* 0x000fca0003f05270 */
[----:B------:R-:W2:Y:S01]  /*0310*/  LDC.64 R8, c[0x0][0x3a8] ;  /* 0x0000ea00ff087b82 */ /* 0x000ea20000000a00 */
[----:B0-----:R-:W-:-:S05]  /*0320*/  IMAD.WIDE R12, R17, 0x24, R2 ;  /* 0x00000024110c7825 */ /* 0x001fca00078e0202 */
[----:B-1----:R-:W3:Y:S01]  /*0330*/  LDG.E R19, desc[UR6][R12.64] ;  /* 0x000000060c137981 */ /* 0x002ee2000c1e1900 */
[----:B------:R-:W-:Y:S01]  /*0340*/  SEL R4, R0, UR8, P0 ;  /* 0x0000000800047c07 */ /* 0x000fe20008000000 */
[----:B------:R-:W-:Y:S02]  /*0350*/  IMAD R10, R11, UR4, RZ ;  /* 0x000000040b0a7c24 */ /* 0x000fe4000f8e02ff */
[----:B--2---:R-:W-:Y:S01]  /*0360*/  IMAD.WIDE R8, R17, 0x24, R8 ;  /* 0x0000002411087825 */ /* 0x004fe200078e0208 */
[----:B------:R-:W-:-:S04]  /*0370*/  IADD3 R4, PT, PT, R4, -0x1, RZ ;  /* 0xffffffff04047810 */ /* 0x000fc80007ffe0ff */
[----:B------:R-:W-:-:S03]  /*0380*/  SHF.R.S32.HI R5, RZ, 0x1f, R4 ;  /* 0x0000001fff057819 */ /* 0x000fc60000011404 */
[----:B------:R-:W-:-:S04]  /*0390*/  IMAD.WIDE.U32 R14, R11, UR8, R4 ;  /* 0x000000080b0e7c25 */ /* 0x000fc8000f8e0004 */
[----:B------:R-:W-:Y:S02]  /*03a0*/  IMAD.IADD R5, R15, 0x1, R10 ;  /* 0x000000010f057824 */ /* 0x000fe400078e020a */
[----:B------:R-:W-:-:S04]  /*03b0*/  IMAD.WIDE.U32 R14, R14, 0x24, R2 ;  /* 0x000000240e0e7825 */ /* 0x000fc800078e0002 */
[----:B------:R-:W-:-:S04]  /*03c0*/  IMAD R5, R5, 0x24, RZ ;  /* 0x0000002405057824 */ /* 0x000fc800078e02ff */
[----:B------:R-:W-:Y:S01]  /*03d0*/  IMAD.IADD R15, R15, 0x1, R5 ;  /* 0x000000010f0f7824 */ /* 0x000fe200078e0205 */
[C---:B------:R-:W-:Y:S01]  /*03e0*/  ISETP.NE.AND P0, PT, R11.reuse, RZ, PT ;  /* 0x000000ff0b00720c */ /* 0x040fe20003f05270 */
[----:B---3--:R0:W-:Y:S04]  /*03f0*/  STG.E desc[UR6][R8.64], R19 ;  /* 0x0000001308007986 */ /* 0x0081e8000c101906 */
[----:B------:R1:W2:Y:S01]  /*0400*/  LDG.E R21, desc[UR6][R14.64+0x4] ;  /* 0x000004060e157981 */ /* 0x0002a2000c1e1900 */
[----:B------:R-:W-:-:S04]  /*0410*/  SEL R5, R11, UR9, P0 ;  /* 0x000000090b057c07 */ /* 0x000fc80008000000 */
[----:B------:R-:W-:-:S05]  /*0420*/  IADD3 R5, PT, PT, R5, -0x1, RZ ;  /* 0xffffffff05057810 */ /* 0x000fca0007ffe0ff */
[----:B------:R-:W-:-:S05]  /*0430*/  IMAD R5, R5, UR8, RZ ;  /* 0x0000000805057c24 */ /* 0x000fca000f8e02ff */
[----:B------:R-:W-:-:S04]  /*0440*/  IADD3 R13, P0, PT, R0, R5, RZ ;  /* 0x00000005000d7210 */ /* 0x000fc80007f1e0ff */
[----:B------:R-:W-:Y:S01]  /*0450*/  LEA.HI.X.SX32 R16, R5, RZ, 0x1, P0 ;  /* 0x000000ff05107211 */ /* 0x000fe200000f0eff */
[----:B------:R-:W-:-:S04]  /*0460*/  IMAD.WIDE.U32 R12, R13, 0x24, R2 ;  /* 0x000000240d0c7825 */ /* 0x000fc800078e0002 */
[----:B------:R-:W-:-:S04]  /*0470*/  IMAD R17, R16, 0x24, RZ ;  /* 0x0000002410117824 */ /* 0x000fc800078e02ff */
[----:B------:R-:W-:Y:S01]  /*0480*/  IMAD.IADD R13, R13, 0x1, R17 ;  /* 0x000000010d0d7824 */ /* 0x000fe200078e0211 */
[----:B------:R-:W3:Y:S08]  /*0490*/  I2F.U32.RP R16, UR8 ;  /* 0x0000000800107d06 */ /* 0x000ef00008209000 */
[----:B---3--:R-:W1:Y:S02]  /*04a0*/  MUFU.RCP R16, R16 ;  /* 0x0000001000107308 */ /* 0x008e640000001000 */
[----:B-1----:R-:W-:-:S06]  /*04b0*/  VIADD R15, R16, 0xffffffe ;  /* 0x0ffffffe100f7836 */ /* 0x002fcc0000000000 */
[----:B------:R-:W1:Y:S01]  /*04c0*/  F2I.FTZ.U32.TRUNC.NTZ R15, R15 ;  /* 0x0000000f000f7305 */ /* 0x000e62000021f000 */
[----:B------:R-:W-:Y:S01]  /*04d0*/  IMAD.MOV.U32 R14, RZ, RZ, RZ ;  /* 0x000000ffff0e7224 */ /* 0x000fe200078e00ff */
[----:B-1----:R-:W-:Y:S01]  /*04e0*/  IADD3 R17, PT, PT, RZ, -R15, RZ ;  /* 0x8000000fff117210 */ /* 0x002fe20007ffe0ff */
[----:B--2---:R1:W-:Y:S04]  /*04f0*/  STG.E desc[UR6][R8.64+0x4], R21 ;  /* 0x0000041508007986 */ /* 0x0043e8000c101906 */
[----:B------:R2:W3:Y:S01]  /*0500*/  LDG.E R13, desc[UR6][R12.64+0x8] ;  /* 0x000008060c0d7981 */ /* 0x0004e2000c1e1900 */
[----:B------:R-:W-:Y:S01]  /*0510*/  IMAD R17, R17, UR8, RZ ;  /* 0x0000000811117c24 */ /* 0x000fe2000f8e02ff */
[----:B------:R-:W-:-:S03]  /*0520*/  ISETP.NE.U32.AND P1, PT, RZ, UR8, PT ;  /* 0x00000008ff007c0c */ /* 0x000fc6000bf25070 */
[----:B------:R-:W-:-:S04]  /*0530*/  IMAD.HI.U32 R17, R15, R17, R14 ;  /* 0x000000110f117227 */ /* 0x000fc800078e000e */
[----:B------:R-:W-:Y:S02]  /*0540*/  VIADD R14, R0, 0x1 ;  /* 0x00000001000e7836 */ /* 0x000fe40000000000 */
[----:B------:R-:W-:Y:S02]  /*0550*/  IMAD.MOV.U32 R15, RZ, RZ, RZ ;  /* 0x000000ffff0f7224 */ /* 0x000fe400078e00ff */
[----:B------:R-:W-:-:S05]  /*0560*/  IMAD.HI.U32 R17, R17, R14, RZ ;  /* 0x0000000e11117227 */ /* 0x000fca00078e00ff */
[----:B------:R-:W-:-:S05]  /*0570*/  IADD3 R17, PT, PT, -R17, RZ, RZ ;  /* 0x000000ff11117210 */ /* 0x000fca0007ffe1ff */
[----:B--2---:R-:W-:-:S05]  /*0580*/  IMAD R12, R17, UR8, R14 ;  /* 0x00000008110c7c24 */ /* 0x004fca000f8e020e */
[----:B------:R-:W-:-:S13]  /*0590*/  ISETP.GE.U32.AND P0, PT, R12, UR8, PT ;  /* 0x000000080c007c0c */ /* 0x000fda000bf06070 */
[----:B------:R-:W-:-:S05]  /*05a0*/  @P0 VIADD R12, R12, -UR8 ;  /* 0x800000080c0c0c36 */ /* 0x000fca0008000000 */
[----:B------:R-:W-:-:S13]  /*05b0*/  ISETP.GE.U32.AND P0, PT, R12, UR8, PT ;  /* 0x000000080c007c0c */ /* 0x000fda000bf06070 */
[----:B------:R-:W-:Y:S01]  /*05c0*/  @P0 VIADD R12, R12, -UR8 ;  /* 0x800000080c0c0c36 */ /* 0x000fe20008000000 */
[----:B------:R-:W-:-:S04]  /*05d0*/  @!P1 LOP3.LUT R12, RZ, UR8, RZ, 0x33, !PT ;  /* 0x00000008ff0c9c12 */ /* 0x000fc8000f8e33ff */
[----:B------:R-:W-:-:S05]  /*05e0*/  MOV R14, R12 ;  /* 0x0000000c000e7202 */ /* 0x000fca0000000f00 */
[----:B------:R-:W-:-:S04]  /*05f0*/  IMAD.WIDE.U32 R14, R11, UR8, R14 ;  /* 0x000000080b0e7c25 */ /* 0x000fc8000f8e000e */
[----:B------:R-:W-:Y:S02]  /*0600*/  IMAD.IADD R10, R10, 0x1, R15 ;  /* 0x000000010a0a7824 */ /* 0x000fe400078e020f */
[----:B------:R-:W-:-:S04]  /*0610*/  IMAD.WIDE.U32 R14, R14, 0x24, R2 ;  /* 0x000000240e0e7825 */ /* 0x000fc800078e0002 */
[----:B------:R-:W-:-:S05]  /*0620*/  IMAD R17, R10, 0x24, RZ ;  /* 0x000000240a117824 */ /* 0x000fca00078e02ff */
[----:B------:R-:W-:Y:S01]  /*0630*/  IADD3 R15, PT, PT, R15, R17, RZ ;  /* 0x000000110f0f7210 */ /* 0x000fe20007ffe0ff */
[----:B------:R-:W2:Y:S08]  /*0640*/  I2F.U32.RP R10, UR9 ;  /* 0x00000009000a7d06 */ /* 0x000eb00008209000 */
[----:B--2---:R-:W2:Y:S01]  /*0650*/  MUFU.RCP R10, R10 ;  /* 0x0000000a000a7308 */ /* 0x004ea20000001000 */
[----:B---3--:R3:W-:Y:S04]  /*0660*/  STG.E desc[UR6][R8.64+0x8], R13 ;  /* 0x0000080d08007986 */ /* 0x0087e8000c101906 */
[----:B------:R-:W4:Y:S01]  /*0670*/  LDG.E R15, desc[UR6][R14.64+0xc] ;  /* 0x00000c060e0f7981 */ /* 0x000f22000c1e1900 */
[----:B--2---:R-:W-:Y:S01]  /*0680*/  VIADD R16, R10, 0xffffffe ;  /* 0x0ffffffe0a107836 */ /* 0x004fe20000000000 */
[----:B------:R-:W-:Y:S01]  /*0690*/  ISETP.NE.U32.AND P1, PT, RZ, UR9, PT ;  /* 0x00000009ff007c0c */ /* 0x000fe2000bf25070 */
[----:B------:R-:W-:-:S02]  /*06a0*/  VIADD R11, R11, 0x1 ;  /* 0x000000010b0b7836 */ /* 0x000fc40000000000 */
[----:B------:R2:W0:Y:S02]  /*06b0*/  F2I.FTZ.U32.TRUNC.NTZ R17, R16 ;  /* 0x0000001000117305 */ /* 0x000424000021f000 */
[----:B--2---:R-:W-:Y:S02]  /*06c0*/  HFMA2 R16, -RZ, RZ, 0, 0 ;  /* 0x00000000ff107431 */ /* 0x004fe400000001ff */
[----:B0-----:R-:W-:-:S04]  /*06d0*/  IMAD.MOV R19, RZ, RZ, -R17 ;  /* 0x000000ffff137224 */ /* 0x001fc800078e0a11 */
[----:B------:R-:W-:-:S04]  /*06e0*/  IMAD R19, R19, UR9, RZ ;  /* 0x0000000913137c24 */ /* 0x000fc8000f8e02ff */
[----:B------:R-:W-:-:S06]  /*06f0*/  IMAD.HI.U32 R18, R17, R19, R16 ;  /* 0x0000001311127227 */ /* 0x000fcc00078e0010 */
[----:B------:R-:W-:-:S04]  /*0700*/  IMAD.HI.U32 R18, R18, R11, RZ ;  /* 0x0000000b12127227 */ /* 0x000fc800078e00ff */
[----:B------:R-:W-:-:S04]  /*0710*/  IMAD.MOV R18, RZ, RZ, -R18 ;  /* 0x000000ffff127224 */ /* 0x000fc800078e0a12 */
[----:B------:R-:W-:-:S05]  /*0720*/  IMAD R11, R18, UR9, R11 ;  /* 0x00000009120b7c24 */ /* 0x000fca000f8e020b */
[----:B------:R-:W-:-:S13]  /*0730*/  ISETP.GE.U32.AND P0, PT, R11, UR9, PT ;  /* 0x000000090b007c0c */ /* 0x000fda000bf06070 */
[----:B------:R-:W-:-:S04]  /*0740*/  @P0 IADD3 R11, PT, PT, R11, -UR9, RZ ;  /* 0x800000090b0b0c10 */ /* 0x000fc8000fffe0ff */
[----:B------:R-:W-:-:S13]  /*0750*/  ISETP.GE.U32.AND P0, PT, R11, UR9, PT ;  /* 0x000000090b007c0c */ /* 0x000fda000bf06070 */
[----:B------:R-:W-:Y:S01]  /*0760*/  @P0 VIADD R11, R11, -UR9 ;  /* 0x800000090b0b0c36 */ /* 0x000fe20008000000 */
[----:B------:R-:W-:-:S05]  /*0770*/  @!P1 LOP3.LUT R11, RZ, UR9, RZ, 0x33, !PT ;  /* 0x00000009ff0b9c12 */ /* 0x000fca000f8e33ff */
[----:B------:R-:W-:-:S05]  /*0780*/  IMAD R11, R11, UR8, RZ ;  /* 0x000000080b0b7c24 */ /* 0x000fca000f8e02ff */
[----:B------:R-:W-:-:S04]  /*0790*/  IADD3 R17, P0, PT, R0, R11, RZ ;  /* 0x0000000b00117210 */ /* 0x000fc80007f1e0ff */
[----:B------:R-:W-:Y:S01]  /*07a0*/  LEA.HI.X.SX32 R10, R11, RZ, 0x1, P0 ;  /* 0x000000ff0b0a7211 */ /* 0x000fe200000f0eff */
[----:B------:R-:W-:-:S04]  /*07b0*/  IMAD.WIDE.U32 R16, R17, 0x24, R2 ;  /* 0x0000002411107825 */ /* 0x000fc800078e0002 */
[----:B-1----:R-:W-:Y:S01]  /*07c0*/  IMAD R21, R10, 0x24, RZ ;  /* 0x000000240a157824 */ /* 0x002fe200078e02ff */
[----:B------:R-:W-:-:S03]  /*07d0*/  MOV R20, R16 ;  /* 0x0000001000147202 */ /* 0x000fc60000000f00 */
[----:B------:R-:W-:Y:S01]  /*07e0*/  IMAD.IADD R21, R17, 0x1, R21 ;  /* 0x0000000111157824 */ /* 0x000fe200078e0215 */
[----:B----4-:R0:W-:Y:S05]  /*07f0*/  STG.E desc[UR6][R8.64+0xc], R15 ;  /* 0x00000c0f08007986 */ /* 0x0101ea000c101906 */
[----:B------:R-:W2:Y:S01]  /*0800*/  LDG.E R21, desc[UR6][R20.64+0x10] ;  /* 0x0000100614157981 */ /* 0x000ea2000c1e1900 */
[----:B------:R-:W-:-:S04]  /*0810*/  IMAD.IADD R17, R4, 0x1, R5 ;  /* 0x0000000104117824 */ /* 0x000fc800078e0205 */
[----:B------:R-:W-:Y:S01]  /*0820*/  IMAD.WIDE R16, R17, 0x24, R2 ;  /* 0x0000002411107825 */ /* 0x000fe200078e0202 */
[----:B--2---:R0:W-:Y:S05]  /*0830*/  STG.E desc[UR6][R8.64+0x10], R21 ;  /* 0x0000101508007986 */ /* 0x0041ea000c101906 */
[----:B------:R-:W2:Y:S01]  /*0840*/  LDG.E R17, desc[UR6][R16.64+0x14] ;  /* 0x0000140610117981 */ /* 0x000ea2000c1e1900 */
[----:B------:R-:W-:-:S04]  /*0850*/  IMAD.IADD R19, R12, 0x1, R5 ;  /* 0x000000010c137824 */ /* 0x000fc800078e0205 */
[--C-:B------:R-:W-:Y:S01]  /*0860*/  IMAD.WIDE R18, R19, 0x24, R2.reuse ;  /* 0x0000002413127825 */ /* 0x100fe200078e0202 */
[----:B---3--:R-:W-:Y:S01]  /*0870*/  IADD3 R13, PT, PT, R12, R11, RZ ;  /* 0x0000000b0c0d7210 */ /* 0x008fe20007ffe0ff */
[----:B--2---:R0:W-:Y:S04]  /*0880*/  STG.E desc[UR6][R8.64+0x14], R17 ;  /* 0x0000141108007986 */ /* 0x0041e8000c101906 */
[----:B------:R-:W2:Y:S01]  /*0890*/  LDG.E R19, desc[UR6][R18.64+0x18] ;  /* 0x0000180612137981 */ /* 0x000ea2000c1e1900 */
[----:B------:R-:W-:-:S04]  /*08a0*/  IMAD.WIDE R12, R13, 0x24, R2 ;  /* 0x000000240d0c7825 */ /* 0x000fc800078e0202 */
[----:B------:R-:W-:Y:S01]  /*08b0*/  IMAD.IADD R5, R4, 0x1, R11 ;  /* 0x0000000104057824 */ /* 0x000fe200078e020b */
[----:B--2---:R0:W-:Y:S04]  /*08c0*/  STG.E desc[UR6][R8.64+0x18], R19 ;  /* 0x0000181308007986 */ /* 0x0041e8000c101906 */
[----:B------:R-:W2:Y:S01]  /*08d0*/  LDG.E R13, desc[UR6][R12.64+0x1c] ;  /* 0x00001c060c0d7981 */ /* 0x000ea2000c1e1900 */
[----:B------:R-:W-:Y:S01]  /*08e0*/  IMAD.WIDE R2, R5, 0x24, R2 ;  /* 0x0000002405027825 */ /* 0x000fe200078e0202 */
[----:B------:R-:W-:Y:S02]  /*08f0*/  ISETP.NE.AND P0, PT, R0, RZ, PT ;  /* 0x000000ff0000720c */ /* 0x000fe40003f05270 */
[----:B--2---:R0:W-:Y:S04]  /*0900*/  STG.E desc[UR6][R8.64+0x1c], R13 ;  /* 0x00001c0d08007986 */ /* 0x0041e8000c101906 */
[----:B------:R-:W2:Y:S07]  /*0910*/  LDG.E R3, desc[UR6][R2.64+0x20] ;  /* 0x0000200602037981 */ /* 0x000eae000c1e1900 */
[----:B------:R-:W-:Y:S01]  /*0920*/  @!P0 FMUL R5, R6, 3 ;  /* 0x4040000006058820 */ /* 0x000fe20000400000 */
[----:B------:R0:W-:Y:S04]  /*0930*/  @!P0 STG.E desc[UR6][R8.64+0x14], R7 ;  /* 0x0000140708008986 */ /* 0x0001e8000c101906 */
[----:B------:R0:W-:Y:S04]  /*0940*/  @!P0 STG.E desc[UR6][R8.64+0x4], R5 ;  /* 0x0000040508008986 */ /* 0x0001e8000c101906 */
[----:B--2---:R0:W-:Y:S04]  /*0950*/  STG.E desc[UR6][R8.64+0x20], R3 ;  /* 0x0000200308007986 */ /* 0x0041e8000c101906 */
[----:B------:R0:W-:Y:S01]  /*0960*/  @!P0 STG.E desc[UR6][R8.64+0x20], R7 ;  /* 0x0000200708008986 */ /* 0x0001e2000c101906 */
[----:B------:R-:W-:Y:S05]  /*0970*/  @!P0 EXIT ;  /* 0x000000000000894d */ /* 0x000fea0003800000 */
[----:B------:R-:W-:-:S04]  /*0980*/  UIADD3 UR4, UPT, UPT, UR8, -0x1, URZ ;  /* 0xffffffff08047890 */ /* 0x000fc8000fffe0ff */
[----:B------:R-:W-:Y:S02]  /*0990*/  USHF.R.S32.HI UR5, URZ, 0x1f, UR4 ;  /* 0x0000001fff057899 */ /* 0x000fe40008011404 */
[----:B------:R-:W-:-:S04]  /*09a0*/  ISETP.NE.U32.AND P0, PT, R0, UR4, PT ;  /* 0x0000000400007c0c */ /* 0x000fc8000bf05070 */
[----:B------:R-:W-:-:S13]  /*09b0*/  ISETP.NE.AND.EX P0, PT, RZ, UR5, PT, P0 ;  /* 0x00000005ff007c0c */ /* 0x000fda000bf05300 */
[----:B------:R-:W-:Y:S05]  /*09c0*/  @P0 EXIT ;  /* 0x000000000000094d */ /* 0x000fea0003800000 */
[----:B------:R-:W-:Y:S04]  /*09d0*/  STG.E desc[UR6][R8.64+0xc], R6 ;  /* 0x00000c0608007986 */ /* 0x000fe8000c101906 */
[----:B------:R-:W-:Y:S04]  /*09e0*/  STG.E desc[UR6][R8.64+0x18], R7 ;  /* 0x0000180708007986 */ /* 0x000fe8000c101906 */
[----:B------:R-:W-:Y:S01]  /*09f0*/  STG.E desc[UR6][R8.64+0x1c], R7 ;  /* 0x00001c0708007986 */ /* 0x000fe2000c101906 */
[----:B------:R-:W-:Y:S05]  /*0a00*/  EXIT ;  /* 0x000000000000794d */ /* 0x000fea0003800000 */
        .weak           $__internal_3_$__cuda_sm3x_div_rn_noftz_f32_slowpath
        .type           $__internal_3_$__cuda_sm3x_div_rn_noftz_f32_slowpath,@function
        .size           $__internal_3_$__cuda_sm3x_div_rn_noftz_f32_slowpath,(.L_x_86 - $__internal_3_$__cuda_sm3x_div_rn_noftz_f32_slowpath)
$__internal_3_$__cuda_sm3x_div_rn_noftz_f32_slowpath:
[----:B------:R-:W-:Y:S02]  /*0a10*/  SHF.R.U32.HI R5, RZ, 0x17, R3 ;  /* 0x00000017ff057819 */ /* 0x000fe40000011603 */
[--C-:B------:R-:W-:Y:S02]  /*0a20*/  SHF.R.U32.HI R2, RZ, 0x17, R0.reuse ;  /* 0x00000017ff027819 */ /* 0x100fe40000011600 */
[----:B------:R-:W-:Y:S01]  /*0a30*/  LOP3.LUT R13, R5, 0xff, RZ, 0xc0, !PT ;  /* 0x000000ff050d7812 */ /* 0x000fe200078ec0ff */
[----:B------:R-:W-:Y:S01]  /*0a40*/  IMAD.MOV.U32 R5, RZ, RZ, R0 ;  /* 0x000000ffff057224 */ /* 0x000fe200078e0000 */
[----:B------:R-:W-:-:S03]  /*0a50*/  LOP3.LUT R2, R2, 0xff, RZ, 0xc0, !PT ;  /* 0x000000ff02027812 */ /* 0x000fc600078ec0ff */
[----:B------:R-:W-:Y:S01]  /*0a60*/  VIADD R9, R13, 0xffffffff ;  /* 0xffffffff0d097836 */ /* 0x000fe20000000000 */
[----:B------:R-:W-:-:S04]  /*0a70*/  IADD3 R8, PT, PT, R2, -0x1, RZ ;  /* 0xffffffff02087810 */ /* 0x000fc80007ffe0ff */
[----:B------:R-:W-:-:S04]  /*0a80*/  ISETP.GT.U32.AND P0, PT, R9, 0xfd, PT ;  /* 0x000000fd0900780c */ /* 0x000fc80003f04070 */
[----:B------:R-:W-:-:S13]  /*0a90*/  ISETP.GT.U32.OR P0, PT, R8, 0xfd, P0 ;  /* 0x000000fd0800780c */ /* 0x000fda0000704470 */
[----:B------:R-:W-:Y:S01]  /*0aa0*/  @!P0 IMAD.MOV.U32 R7, RZ, RZ, RZ ;  /* 0x000000ffff078224 */ /* 0x000fe200078e00ff */
        /* <DEDUP_REMOVED lines=19> */
[----:B------:R-:W-:Y:S01]  /*0be0*/  @P0 MOV R7, RZ ;  /* 0x000000ff00070202 */ /* 0x000fe20000000f00 */
[----:B------:R-:W-:Y:S02]  /*0bf0*/  @!P0 IMAD.MOV.U32 R7, RZ, RZ, -0x40 ;  /* 0xffffffc0ff078424 */ /* 0x000fe400078e00ff */
[----:B------:R-:W-:Y:S01]  /*0c00*/  @!P1 FFMA R3, R3, 1.84467440737095516160e+19, RZ ;  /* 0x5f80000003039823 */ /* 0x000fe200000000ff */
[----:B------:R-:W-:Y:S02]  /*0c10*/  @!P0 FFMA R5, R0, 1.84467440737095516160e+19, RZ ;  /* 0x5f80000000058823 */ /* 0x000fe400000000ff */
[----:B------:R-:W-:-:S07]  /*0c20*/  @!P1 IADD3 R7, PT, PT, R7, 0x40, RZ ;  /* 0x0000004007079810 */ /* 0x000fce0007ffe0ff */
.L_x_74:
[----:B------:R-:W-:-:S05]  /*0c30*/  LEA R8, R13, 0xc0800000, 0x17 ;  /* 0xc08000000d087811 */ /* 0x000fca00078eb8ff */
[----:B------:R-:W-:Y:S01]  /*0c40*/  IMAD.IADD R3, R3, 0x1, -R8 ;  /* 0x0000000103037824 */ /* 0x000fe200078e0a08 */
[----:B------:R-:W-:-:S03]  /*0c50*/  IADD3 R8, PT, PT, R2, -0x7f, RZ ;  /* 0xffffff8102087810 */ /* 0x000fc60007ffe0ff */
[----:B------:R-:W0:Y:S01]  /*0c60*/  MUFU.RCP R9, R3 ;  /* 0x0000000300097308 */ /* 0x000e220000001000 */
[----:B------:R-:W-:Y:S01]  /*0c70*/  FADD.FTZ R11, -R3, -RZ ;  /* 0x800000ff030b7221 */ /* 0x000fe20000010100 */
[C---:B------:R-:W-:Y:S01]  /*0c80*/  IMAD R2, R8.reuse, -0x800000, R5 ;  /* 0xff80000008027824 */ /* 0x040fe200078e0205 */
[----:B------:R-:W-:-:S05]  /*0c90*/  IADD3 R8, PT, PT, R8, 0x7f, -R13 ;  /* 0x0000007f08087810 */ /* 0x000fca0007ffe80d */
[----:B------:R-:W-:Y:S02]  /*0ca0*/  IMAD.IADD R8, R8, 0x1, R7 ;  /* 0x0000000108087824 */ /* 0x000fe400078e0207 */
        /* <DEDUP_REMOVED lines=9> */
[----:B------:R-:W-:-:S05]  /*0d40*/  IADD3 R7, PT, PT, R3, R8, RZ ;  /* 0x0000000803077210 */ /* 0x000fca0007ffe0ff */
[----:B------:R-:W-:-:S05]  /*0d50*/  VIADD R3, R7, 0xffffffff ;  /* 0xffffffff07037836 */ /* 0x000fca0000000000 */
        /* <DEDUP_REMOVED lines=10> */
[CCC-:B------:R-:W-:Y:S01]  /*0e00*/  FFMA.RM R8, R12.reuse, R10.reuse, R9.reuse ;  /* 0x0000000a0c087223 */ /* 0x1c0fe20000004009 */
[C---:B------:R-:W-:Y:S02]  /*0e10*/  ISETP.NE.AND P2, PT, R7.reuse, RZ, PT ;  /* 0x000000ff0700720c */ /* 0x040fe40003f45270 */
[----:B------:R-:W-:Y:S02]  /*0e20*/  ISETP.NE.AND P1, PT, R7, RZ, PT ;  /* 0x000000ff0700720c */ /* 0x000fe40003f25270 */
[----:B------:R-:W-:Y:S01]  /*0e30*/  LOP3.LUT R5, R3, 0x7fffff, RZ, 0xc0, !PT ;  /* 0x007fffff03057812 */ /* 0x000fe200078ec0ff */
[----:B------:R-:W-:Y:S01]  /*0e40*/  FFMA.RP R3, R12, R10, R9 ;  /* 0x0000000a0c037223 */ /* 0x000fe20000008009 */
[----:B------:R-:W-:Y:S01]  /*0e50*/  IADD3 R10, PT, PT, R7, 0x20, RZ ;  /* 0x00000020070a7810 */ /* 0x000fe20007ffe0ff */
[----:B------:R-:W-:Y:S01]  /*0e60*/  IMAD.MOV R7, RZ, RZ, -R7 ;  /* 0x000000ffff077224 */ /* 0x000fe200078e0a07 */
        /* <DEDUP_REMOVED lines=14> */
.L_x_80:
[----:B------:R-:W-:-:S04]  /*0f50*/  LOP3.LUT R2, R2, 0x80000000, RZ, 0xc0, !PT ;  /* 0x8000000002027812 */ /* 0x000fc800078ec0ff */
[----:B------:R-:W-:Y:S01]  /*0f60*/  LOP3.LUT R2, R2, 0x7f800000, RZ, 0xfc, !PT ;  /* 0x7f80000002027812 */ /* 0x000fe200078efcff */
[----:B------:R-:W-:Y:S06]  /*0f70*/  BRA `(.L_x_81) ;  /* 0x0000000000287947 */ /* 0x000fec0003800000 */
.L_x_79:
[----:B------:R-:W-:Y:S01]  /*0f80*/  IMAD R2, R8, 0x800000, R2 ;  /* 0x0080000008027824 */ /* 0x000fe200078e0202 */
[----:B------:R-:W-:Y:S06]  /*0f90*/  BRA `(.L_x_81) ;  /* 0x0000000000207947 */ /* 0x000fec0003800000 */
.L_x_78:
[----:B------:R-:W-:-:S04]  /*0fa0*/  LOP3.LUT R2, R3, 0x80000000, R5, 0x48, !PT ;  /* 0x8000000003027812 */ /* 0x000fc800078e4805 */
[----:B------:R-:W-:Y:S01]  /*0fb0*/  LOP3.LUT R2, R2, 0x7f800000, RZ, 0xfc, !PT ;  /* 0x7f80000002027812 */ /* 0x000fe200078efcff */
[----:B------:R-:W-:Y:S06]  /*0fc0*/  BRA `(.L_x_81) ;  /* 0x0000000000147947 */ /* 0x000fec0003800000 */
.L_x_77:
[----:B------:R-:W-:Y:S01]  /*0fd0*/  LOP3.LUT R2, R3, 0x80000000, R5, 0x48, !PT ;  /* 0x8000000003027812 */ /* 0x000fe200078e4805 */
[----:B------:R-:W-:Y:S06]  /*0fe0*/  BRA `(.L_x_81) ;  /* 0x00000000000c7947 */ /* 0x000fec0003800000 */
.L_x_76:
[----:B------:R-:W0:Y:S01]  /*0ff0*/  MUFU.RSQ R2, -QNAN ;  /* 0xffc0000000027908 */ /* 0x000e220000001400 */
[----:B------:R-:W-:Y:S05]  /*1000*/  BRA `(.L_x_81) ;  /* 0x0000000000047947 */ /* 0x000fea0003800000 */
.L_x_75:
[----:B------:R-:W-:-:S07]  /*1010*/  FADD.FTZ R2, R0, R3 ;  /* 0x0000000300027221 */ /* 0x000fce0000010000 */
.L_x_81:
[----:B------:R-:W-:-:S04]  /*1020*/  HFMA2 R5, -RZ, RZ, 0, 0 ;  /* 0x00000000ff057431 */ /* 0x000fc800000001ff */
[----:B0-----:R-:W-:Y:S05]  /*1030*/  RET.REL.NODEC R4 `(_Z9propagate7t_paramP7t_speedS1_) ;  /* 0xffffffec04f07950 */ /* 0x001fea0003c3ffff */
.L_x_82:
        /* <DEDUP_REMOVED lines=12> */
.L_x_86:


//--------------------- .nv.shared.reserved.0     --------------------------
	.section	.nv.shared.reserved.0,"aw",@nobits
	.weak		__nv_reservedSMEM_offset_0_alias
	.size		__nv_reservedSMEM_offset_0_alias, 0, 64
	.other		__nv_reservedSMEM_offset_0_alias,@"STO_CUDA_RESERVED_SHARED STV_DEFAULT"
__nv_reservedSMEM_offset_0_alias:
	.zero		0
	.zero		64


//--------------------- .nv.constant0._Z11calc_values7t_paramP7t_speedPiPfS3_S3_S3_S3_ --------------------------
	.section	.nv.constant0._Z11calc_values7t_paramP7t_speedPiPfS3_S3_S3_S3_,"a",@progbits
	.sectionflags	@""
	.align	4
.nv.constant0._Z11calc_values7t_paramP7t_speedPiPfS3_S3_S3_S3_:
	.zero		984


//--------------------- .nv.constant0._Z9collision7t_paramP7t_speedS1_Pi --------------------------
	.section	.nv.constant0._Z9collision7t_paramP7t_speedS1_Pi,"a",@progbits
	.sectionflags	@""
	.align	4
.nv.constant0._Z9collision7t_paramP7t_speedS1_Pi:
	.zero		952


//--------------------- .nv.constant0._Z7rebound7t_paramP7t_speedS1_Pi --------------------------
	.section	.nv.constant0._Z7rebound7t_paramP7t_speedS1_Pi,"a",@progbits
	.sectionflags	@""
	.align	4
.nv.constant0._Z7rebound7t_paramP7t_speedS1_Pi:
	.zero		952


//--------------------- .nv.constant0._Z9propagate7t_paramP7t_speedS1_ --------------------------
	.section	.nv.constant0._Z9propagate7t_paramP7t_speedS1_,"a",@progbits
	.sectionflags	@""
	.align	4
.nv.constant0._Z9propagate7t_paramP7t_speedS1_:
	.zero		944


//--------------------- SYMBOLS --------------------------

	.type		.nv.reservedSmem.offset0,@object
	.size		.nv.reservedSmem.offset0,0x4
